	.target	sm_90a

	.elftype	@"ET_EXEC"


//--------------------- .note.nv.tkinfo           --------------------------
	.section	.note.nv.tkinfo,"",@"SHT_NOTE"
	.sectionflags	@"SHF_NOTE_NV_TKINFO"
	.tkinfo
        /*0018*/ 	.word	0x00000002
        /*0030*/ 	.string	""
        /*0030*/ 	.string	"ptxas"
        /*0030*/ 	.string	"Cuda compilation tools, release 13.0, V13.0.88"
        /*0030*/ 	.string	"Build cuda_13.0.r13.0/compiler.36424714_0"
        /*0030*/ 	.string	"-v  -suppress-debug-info  -lineinfo  -arch sm_90a "



//--------------------- .note.nv.cuinfo           --------------------------
	.section	.note.nv.cuinfo,"",@"SHT_NOTE"
	.sectionflags	@"SHF_NOTE_NV_CUINFO"
        /*0018*/ 	.short	0x0002
        /*001a*/ 	.short	0x005a
        /*001c*/ 	.short	0x0082
	.zero		2


//--------------------- .nv.info                  --------------------------
	.section	.nv.info,"",@"SHT_CUDA_INFO"
	.align	4


	//----- nvinfo : EIATTR_REGCOUNT
	.align		4
        /*0000*/ 	.byte	0x04, 0x2f
        /*0002*/ 	.short	(.L_1 - .L_0)
	.align		4
.L_0:
        /*0004*/ 	.word	index@(gluon_wgmma)
        /*0008*/ 	.word	0x000000ff


	//----- nvinfo : EIATTR_FRAME_SIZE
	.align		4
.L_1:
        /*000c*/ 	.byte	0x04, 0x11
        /*000e*/ 	.short	(.L_3 - .L_2)
	.align		4
.L_2:
        /*0010*/ 	.word	index@(gluon_wgmma)
        /*0014*/ 	.word	0x00000200


	//----- nvinfo : EIATTR_MIN_STACK_SIZE
	.align		4
.L_3:
        /*0018*/ 	.byte	0x04, 0x12
        /*001a*/ 	.short	(.L_5 - .L_4)
	.align		4
.L_4:
        /*001c*/ 	.word	index@(gluon_wgmma)
        /*0020*/ 	.word	0x00000200
.L_5:


//--------------------- .nv.compat                --------------------------
	.section	.nv.compat,"",@"SHT_CUDA_COMPAT_INFO"
	.align	4
        /*0000*/ 	.byte	0x02, 0x09, 0x01, 0x00, 0x02, 0x02, 0x04, 0x00, 0x02, 0x05, 0x05, 0x00, 0x03, 0x07, 0x01, 0x01
        /*0010*/ 	.byte	0x02, 0x03, 0x03, 0x00, 0x02, 0x06, 0x01, 0x00, 0x04, 0x0b, 0x08, 0x00, 0x00, 0x00, 0x00, 0x00
        /*0020*/ 	.byte	0x00, 0x00, 0x00, 0x00


//--------------------- .nv.info.gluon_wgmma      --------------------------
	.section	.nv.info.gluon_wgmma,"",@"SHT_CUDA_INFO"
	.sectionflags	@""
	.align	4


	//----- nvinfo : EIATTR_CUDA_API_VERSION
	.align		4
        /*0000*/ 	.byte	0x04, 0x37
        /*0002*/ 	.short	(.L_7 - .L_6)
.L_6:
        /*0004*/ 	.word	0x00000082


	//----- nvinfo : EIATTR_KPARAM_INFO
	.align		4
.L_7:
        /*0008*/ 	.byte	0x04, 0x17
        /*000a*/ 	.short	(.L_9 - .L_8)
.L_8:
        /*000c*/ 	.word	0x00000000
        /*0010*/ 	.short	0x000a
        /*0012*/ 	.short	0x0048
        /*0014*/ 	.byte	0x00, 0xf4, 0x21, 0x00


	//----- nvinfo : EIATTR_KPARAM_INFO
	.align		4
.L_9:
        /*0018*/ 	.byte	0x04, 0x17
        /*001a*/ 	.short	(.L_11 - .L_10)
.L_10:
        /*001c*/ 	.word	0x00000000
        /*0020*/ 	.short	0x0009
        /*0022*/ 	.short	0x0040
        /*0024*/ 	.byte	0x00, 0xf4, 0x21, 0x00


	//----- nvinfo : EIATTR_KPARAM_INFO
	.align		4
.L_11:
        /*0028*/ 	.byte	0x04, 0x17
        /*002a*/ 	.short	(.L_13 - .L_12)
.L_12:
        /*002c*/ 	.word	0x00000000
        /*0030*/ 	.short	0x0008
        /*0032*/ 	.short	0x0038
        /*0034*/ 	.byte	0x00, 0xf0, 0x21, 0x00


	//----- nvinfo : EIATTR_KPARAM_INFO
	.align		4
.L_13:
        /*0038*/ 	.byte	0x04, 0x17
        /*003a*/ 	.short	(.L_15 - .L_14)
.L_14:
        /*003c*/ 	.word	0x00000000
        /*0040*/ 	.short	0x0007
        /*0042*/ 	.short	0x0030
        /*0044*/ 	.byte	0x00, 0xf0, 0x21, 0x00


	//----- nvinfo : EIATTR_KPARAM_INFO
	.align		4
.L_15:
        /*0048*/ 	.byte	0x04, 0x17
        /*004a*/ 	.short	(.L_17 - .L_16)
.L_16:
        /*004c*/ 	.word	0x00000000
        /*0050*/ 	.short	0x0006
        /*0052*/ 	.short	0x0028
        /*0054*/ 	.byte	0x00, 0xf0, 0x21, 0x00


	//----- nvinfo : EIATTR_KPARAM_INFO
	.align		4
.L_17:
        /*0058*/ 	.byte	0x04, 0x17
        /*005a*/ 	.short	(.L_19 - .L_18)
.L_18:
        /*005c*/ 	.word	0x00000000
        /*0060*/ 	.short	0x0005
        /*0062*/ 	.short	0x0020
        /*0064*/ 	.byte	0x00, 0xf0, 0x11, 0x00


	//----- nvinfo : EIATTR_KPARAM_INFO
	.align		4
.L_19:
        /*0068*/ 	.byte	0x04, 0x17
        /*006a*/ 	.short	(.L_21 - .L_20)
.L_20:
        /*006c*/ 	.word	0x00000000
        /*0070*/ 	.short	0x0004
        /*0072*/ 	.short	0x001c
        /*0074*/ 	.byte	0x00, 0xf0, 0x11, 0x00


	//----- nvinfo : EIATTR_KPARAM_INFO
	.align		4
.L_21:
        /*0078*/ 	.byte	0x04, 0x17
        /*007a*/ 	.short	(.L_23 - .L_22)
.L_22:
        /*007c*/ 	.word	0x00000000
        /*0080*/ 	.short	0x0003
        /*0082*/ 	.short	0x0018
        /*0084*/ 	.byte	0x00, 0xf0, 0x11, 0x00


	//----- nvinfo : EIATTR_KPARAM_INFO
	.align		4
.L_23:
        /*0088*/ 	.byte	0x04, 0x17
        /*008a*/ 	.short	(.L_25 - .L_24)
.L_24:
        /*008c*/ 	.word	0x00000000
        /*0090*/ 	.short	0x0002
        /*0092*/ 	.short	0x0010
        /*0094*/ 	.byte	0x00, 0xf4, 0x21, 0x00


	//----- nvinfo : EIATTR_KPARAM_INFO
	.align		4
.L_25:
        /*0098*/ 	.byte	0x04, 0x17
        /*009a*/ 	.short	(.L_27 - .L_26)
.L_26:
        /*009c*/ 	.word	0x00000000
        /*00a0*/ 	.short	0x0001
        /*00a2*/ 	.short	0x0008
        /*00a4*/ 	.byte	0x00, 0xf4, 0x21, 0x00


	//----- nvinfo : EIATTR_KPARAM_INFO
	.align		4
.L_27:
        /*00a8*/ 	.byte	0x04, 0x17
        /*00aa*/ 	.short	(.L_29 - .L_28)
.L_28:
        /*00ac*/ 	.word	0x00000000
        /*00b0*/ 	.short	0x0000
        /*00b2*/ 	.short	0x0000
        /*00b4*/ 	.byte	0x00, 0xf4, 0x21, 0x00


	//----- nvinfo : EIATTR_SPARSE_MMA_MASK
	.align		4
.L_29:
        /*00b8*/ 	.byte	0x03, 0x50
        /*00ba*/ 	.short	0x0000


	//----- nvinfo : EIATTR_MAXREG_COUNT
	.align		4
        /*00bc*/ 	.byte	0x03, 0x1b
        /*00be*/ 	.short	0x00ff


	//----- nvinfo : EIATTR_NUM_BARRIERS
	.align		4
        /*00c0*/ 	.byte	0x02, 0x4c
        /*00c2*/ 	.byte	0x01
	.zero		1


	//----- nvinfo : EIATTR_ANNOTATIONS
	.align		4
        /*00c4*/ 	.byte	0x04, 0x55
        /*00c6*/ 	.short	(.L_31 - .L_30)


	//   ....[0]....
.L_30:
        /*00c8*/ 	.word	0x00000001
        /*00cc*/ 	.byte	0x70, 0x11, 0x00, 0x00, 0x01, 0x00, 0x00, 0x00, 0xb0, 0x11, 0x00, 0x00, 0x01, 0x00, 0x00, 0x00
        /* <DEDUP_REMOVED lines=162> */
        /*0afc*/ 	.byte	0xf0, 0x3a, 0x00, 0x00, 0x01, 0x00, 0x00, 0x00, 0x20, 0x3b, 0x00, 0x00


	//----- nvinfo : EIATTR_MERCURY_ISA_VERSION
	.align		4
.L_31:
        /*0b08*/ 	.byte	0x03, 0x5f
        /*0b0a*/ 	.short	0x0101


	//----- nvinfo : EIATTR_INT_WARP_WIDE_INSTR_OFFSETS
	.align		4
        /*0b0c*/ 	.byte	0x04, 0x31
        /*0b0e*/ 	.short	(.L_33 - .L_32)


	//   ....[0]....
.L_32:
        /*0b10*/ 	.word	0x00001c40


	//   ....[1]....
        /*0b14*/ 	.word	0x00001c60


	//   ....[2]....
        /*0b18*/ 	.word	0x00001c70


	//   ....[3]....
        /*0b1c*/ 	.word	0x00001d50


	//   ....[4]....
        /*0b20*/ 	.word	0x00002900


	//   ....[5]....
        /*0b24*/ 	.word	0x00002910


	//   ....[6]....
        /*0b28*/ 	.word	0x00002980


	//   ....[7]....
        /*0b2c*/ 	.word	0x00002990


	//   ....[8]....
        /*0b30*/ 	.word	0x00003d40


	//   ....[9]....
        /*0b34*/ 	.word	0x00003d60


	//----- nvinfo : EIATTR_COOP_GROUP_MASK_REGIDS
	.align		4
.L_33:
        /*0b38*/ 	.byte	0x04, 0x29
        /*0b3a*/ 	.short	(.L_35 - .L_34)


	//   ....[0]....
.L_34:
        /*0b3c*/ 	.word	0xffffffff


	//   ....[1]....
        /*0b40*/ 	.word	0xffffffff


	//   ....[2]....
        /*0b44*/ 	.word	0xffffffff


	//----- nvinfo : EIATTR_COOP_GROUP_INSTR_OFFSETS
	.align		4
.L_35:
        /*0b48*/ 	.byte	0x04, 0x28
        /*0b4a*/ 	.short	(.L_37 - .L_36)


	//   ....[0]....
.L_36:
        /*0b4c*/ 	.word	0x00000160


	//   ....[1]....
        /*0b50*/ 	.word	0x00000710


	//   ....[2]....
        /*0b54*/ 	.word	0x00000d00


	//----- nvinfo : EIATTR_MBARRIER_INSTR_OFFSETS
	.align		4
.L_37:
        /*0b58*/ 	.byte	0x04, 0x39
        /*0b5a*/ 	.short	(.L_39 - .L_38)


	//   ....[0]....
.L_38:
        /*0b5c*/ 	.word	0x00001dd0
        /*0b60*/ 	.word	0x000000ff
        /*0b64*/ 	.word	0x00012000
        /*0b68*/ 	.short	0x0100
        /*0b6a*/ 	.byte	0x18
	.zero		1


	//   ....[1]....
        /*0b6c*/ 	.word	0x00001df0
        /*0b70*/ 	.word	0x000000ff
        /*0b74*/ 	.word	0x00012008
        /*0b78*/ 	.short	0x0100
        /*0b7a*/ 	.byte	0x18
	.zero		1


	//   ....[2]....
        /*0b7c*/ 	.word	0x00001e10
        /*0b80*/ 	.word	0x000000ff
        /*0b84*/ 	.word	0x00012010
        /*0b88*/ 	.short	0x0100
        /*0b8a*/ 	.byte	0x18
	.zero		1


	//   ....[3]....
        /*0b8c*/ 	.word	0x00002a40
        /*0b90*/ 	.word	0x000000ff
        /*0b94*/ 	.word	0x00012000
        /*0b98*/ 	.short	0x010a
        /*0b9a*/ 	.byte	0x12
	.zero		1


	//   ....[4]....
        /*0b9c*/ 	.word	0x00003650
        /*0ba0*/ 	.word	0x000000ff
        /*0ba4*/ 	.word	0x00012000
        /*0ba8*/ 	.short	0x0108
        /*0baa*/ 	.byte	0x18
	.zero		1


	//   ....[5]....
        /*0bac*/ 	.word	0x000036d0
        /*0bb0*/ 	.word	0x000000ff
        /*0bb4*/ 	.word	0x00012008
        /*0bb8*/ 	.short	0x0108
        /*0bba*/ 	.byte	0x18
	.zero		1


	//   ....[6]....
        /*0bbc*/ 	.word	0x00003b40
        /*0bc0*/ 	.word	0x000000ff
        /*0bc4*/ 	.word	0x00012010
        /*0bc8*/ 	.short	0x0108
        /*0bca*/ 	.byte	0x18
	.zero		1


	//   ....[7]....
        /*0bcc*/ 	.word	0x00004710
        /*0bd0*/ 	.word	0x000000ff
        /*0bd4*/ 	.word	0x00012000
        /*0bd8*/ 	.short	0x010a
        /*0bda*/ 	.byte	0x12
	.zero		1


	//----- nvinfo : EIATTR_NUM_MBARRIERS
	.align		4
.L_39:
        /*0bdc*/ 	.byte	0x03, 0x38
        /*0bde*/ 	.short	0x0003


	//----- nvinfo : EIATTR_EXIT_INSTR_OFFSETS
	.align		4
        /*0be0*/ 	.byte	0x04, 0x1c
        /*0be2*/ 	.short	(.L_41 - .L_40)


	//   ....[0]....
.L_40:
        /*0be4*/ 	.word	0x00004700


	//----- nvinfo : EIATTR_REQNTID
	.align		4
.L_41:
        /*0be8*/ 	.byte	0x04, 0x10
        /*0bea*/ 	.short	(.L_43 - .L_42)
.L_42:
        /*0bec*/ 	.word	0x00000080
        /*0bf0*/ 	.word	0x00000001
        /*0bf4*/ 	.word	0x00000001


	//----- nvinfo : EIATTR_CRS_STACK_SIZE
	.align		4
.L_43:
        /*0bf8*/ 	.byte	0x04, 0x1e
        /*0bfa*/ 	.short	(.L_45 - .L_44)
.L_44:
        /*0bfc*/ 	.word	0x00000000


	//----- nvinfo : EIATTR_CBANK_PARAM_SIZE
	.align		4
.L_45:
        /*0c00*/ 	.byte	0x03, 0x19
        /*0c02*/ 	.short	0x0050


	//----- nvinfo : EIATTR_PARAM_CBANK
	.align		4
        /*0c04*/ 	.byte	0x04, 0x0a
        /*0c06*/ 	.short	(.L_47 - .L_46)
	.align		4
.L_46:
        /*0c08*/ 	.word	index@(.nv.constant0.gluon_wgmma)
        /*0c0c*/ 	.short	0x0210
        /*0c0e*/ 	.short	0x0050


	//----- nvinfo : EIATTR_SW_WAR
	.align		4
.L_47:
        /*0c10*/ 	.byte	0x04, 0x36
        /*0c12*/ 	.short	(.L_49 - .L_48)
.L_48:
        /*0c14*/ 	.word	0x00000008
.L_49:


//--------------------- .nv.callgraph             --------------------------
	.section	.nv.callgraph,"",@"SHT_CUDA_CALLGRAPH"
	.align	4
	.sectionentsize	8
	.align		4
        /*0000*/ 	.word	0x00000000
	.align		4
        /*0004*/ 	.word	0xffffffff
	.align		4
        /*0008*/ 	.word	0x00000000
	.align		4
        /*000c*/ 	.word	0xfffffffe
	.align		4
        /*0010*/ 	.word	0x00000000
	.align		4
        /*0014*/ 	.word	0xfffffffd
	.align		4
        /*0018*/ 	.word	0x00000000
	.align		4
        /*001c*/ 	.word	0xfffffffc


//--------------------- .text.gluon_wgmma         --------------------------
	.section	.text.gluon_wgmma,"ax",@progbits
	.align	128
        .global         gluon_wgmma
        .type           gluon_wgmma,@function
        .size           gluon_wgmma,(.L_x_52 - gluon_wgmma)
        .other          gluon_wgmma,@"STO_CUDA_ENTRY STV_DEFAULT"
gluon_wgmma:
.text.gluon_wgmma:
[----:B------:R-:W1:Y:S01]  /*0000*/  LDC R1, c[0x0][0x28] ;  /* 0x00000a00ff017b82 */ /* 0x000e620000000800 */
[----:B------:R-:W2:Y:S07]  /*0010*/  S2R R3, SR_TID.X ;  /* 0x0000000000037919 */ /* 0x000eae0000002100 */
[----:B------:R-:W3:Y:S01]  /*0020*/  S2UR UR4, SR_CgaCtaId ;  /* 0x00000000000479c3 */ /* 0x000ee20000008800 */
[----:B------:R-:W-:Y:S01]  /*0030*/  UMOV UR24, 0x400 ;  /* 0x0000040000187882 */ /* 0x000fe20000000000 */
[----:B------:R-:W-:Y:S01]  /*0040*/  ULDC UR6, c[0x0][0xc] ;  /* 0x0000030000067ab9 */ /* 0x000fe20000000800 */
[----:B------:R-:W-:Y:S01]  /*0050*/  ULDC.64 UR30, c[0x0][0x250] ;  /* 0x00009400001e7ab9 */ /* 0x000fe20000000a00 */
[----:B------:R-:W-:Y:S01]  /*0060*/  BSSY B0, `(.L_x_0) ;  /* 0x0000020000007945 */ /* 0x000fe20003800000 */
[----:B-1----:R-:W-:-:S03]  /*0070*/  VIADD R1, R1, 0xfffffe00 ;  /* 0xfffffe0001017836 */ /* 0x002fc60000000000 */
[----:B------:R-:W1:Y:S08]  /*0080*/  LDC R6, c[0x0][0x228] ;  /* 0x00008a00ff067b82 */ /* 0x000e700000000800 */
[----:B------:R-:W4:Y:S08]  /*0090*/  LDC R13, c[0x0][0x230] ;  /* 0x00008c00ff0d7b82 */ /* 0x000f300000000800 */
[----:B------:R-:W-:Y:S01]  /*00a0*/  S2UR UR25, SR_CTAID.Y ;  /* 0x00000000001979c3 */ /* 0x000fe20000002600 */
[----:B---3--:R-:W-:-:S03]  /*00b0*/  ULEA UR24, UR4, UR24, 0x18 ;  /* 0x0000001804187291 */ /* 0x008fc6000f8ec03f */
[----:B------:R-:W-:Y:S01]  /*00c0*/  ULDC UR4, c[0x0][0x10] ;  /* 0x0000040000047ab9 */ /* 0x000fe20000000800 */
[----:B--2---:R-:W-:-:S03]  /*00d0*/  LOP3.LUT R2, R3, 0x7f, RZ, 0xc0, !PT ;  /* 0x0000007f03027812 */ /* 0x004fc600078ec0ff */
[----:B------:R-:W2:Y:S01]  /*00e0*/  S2UR UR5, SR_CTAID.Z ;  /* 0x00000000000579c3 */ /* 0x000ea20000002700 */
[----:B-1----:R-:W-:Y:S01]  /*00f0*/  VIADD R6, R6, 0xffffffff ;  /* 0xffffffff06067836 */ /* 0x002fe20000000000 */
[C---:B------:R-:W-:Y:S02]  /*0100*/  ISETP.GE.U32.AND P0, PT, R2.reuse, 0x20, PT ;  /* 0x000000200200780c */ /* 0x040fe40003f06070 */
[C---:B------:R-:W-:Y:S02]  /*0110*/  ISETP.NE.U32.AND P2, PT, R2.reuse, RZ, PT ;  /* 0x000000ff0200720c */ /* 0x040fe40003f45070 */
[----:B------:R-:W-:Y:S02]  /*0120*/  LEA R12, R2, UR24, 0x2 ;  /* 0x00000018020c7c11 */ /* 0x000fe4000f8e10ff */
[----:B------:R-:W1:Y:S01]  /*0130*/  S2UR UR36, SR_CTAID.X ;  /* 0x00000000002479c3 */ /* 0x000e620000002500 */
[----:B----4-:R-:W-:-:S06]  /*0140*/  VIADD R9, R13, 0xffffffff ;  /* 0xffffffff0d097836 */ /* 0x010fcc0000000000 */
[----:B------:R3:W-:Y:S01]  /*0150*/  @!P0 STS [R12], RZ ;  /* 0x000000ff0c008388 */ /* 0x0007e20000000800 */
[----:B------:R-:W-:-:S03]  /*0160*/  NOP ;  /* 0x0000000000007918 */ /* 0x000fc60000000000 */
[----:B------:R3:W-:Y:S01]  /*0170*/  @!P2 STS [UR24+0x24], R6 ;  /* 0x00002406ff00a988 */ /* 0x0007e20008000818 */
[----:B--2---:R-:W-:-:S03]  /*0180*/  UIMAD UR4, UR5, UR4, UR25 ;  /* 0x00000004050472a4 */ /* 0x004fc6000f8e0219 */
[----:B------:R3:W-:Y:S01]  /*0190*/  @!P2 STS [UR24+0x20], R9 ;  /* 0x00002009ff00a988 */ /* 0x0007e20008000818 */
[----:B-1----:R-:W-:-:S04]  /*01a0*/  UIMAD UR4, UR4, UR6, UR36 ;  /* 0x00000006040472a4 */ /* 0x002fc8000f8e0224 */
[----:B------:R-:W-:-:S03]  /*01b0*/  UIMAD UR5, UR4, 0x180, URZ ;  /* 0x00000180040578a4 */ /* 0x000fc6000f8e023f */
[----:B------:R-:W-:Y:S01]  /*01c0*/  UMOV UR4, URZ ;  /* 0x0000003f00047c82 */ /* 0x000fe20008000000 */
[----:B------:R-:W-:-:S04]  /*01d0*/  UIADD3 UR26, UP0, UR5, UR30, URZ ;  /* 0x0000001e051a7290 */ /* 0x000fc8000ff1e03f */
[----:B------:R-:W-:Y:S01]  /*01e0*/  ULEA.HI.X.SX32 UR27, UR5, UR31, 0x1, UP0 ;  /* 0x0000001f051b7291 */ /* 0x000fe200080f0e3f */
[----:B---3--:R-:W-:Y:S11]  /*01f0*/  @P2 BRA `(.L_x_1) ;  /* 0x0000000000182947 */ /* 0x008ff60003800000 */
[----:B------:R-:W1:Y:S01]  /*0200*/  LDS R0, [UR24+0x8] ;  /* 0x00000818ff007984 */ /* 0x000e620008000800 */
[----:B------:R-:W2:Y:S01]  /*0210*/  LDC.64 R10, c[0x0][0x210] ;  /* 0x00008400ff0a7b82 */ /* 0x000ea20000000a00 */
[----:B------:R-:W-:Y:S02]  /*0220*/  IMAD.MOV.U32 R5, RZ, RZ, 0x70 ;  /* 0x00000070ff057424 */ /* 0x000fe400078e00ff */
[----:B--2---:R2:W-:Y:S03]  /*0230*/  STS.64 [UR24], R10 ;  /* 0x0000000aff007988 */ /* 0x0045e60008000a18 */
[----:B-1----:R-:W-:-:S05]  /*0240*/  LOP3.LUT R0, R0, 0x10, R5, 0xd8, !PT ;  /* 0x0000001000007812 */ /* 0x002fca00078ed805 */
[----:B------:R2:W-:Y:S02]  /*0250*/  STS [UR24+0x8], R0 ;  /* 0x00000800ff007988 */ /* 0x0005e40008000818 */
.L_x_1:
[----:B------:R-:W-:Y:S05]  /*0260*/  BSYNC B0 ;  /* 0x0000000000007941 */ /* 0x000fea0003800000 */
.L_x_0:
[----:B------:R-:W-:Y:S04]  /*0270*/  BSSY B0, `(.L_x_2) ;  /* 0x000000a000007945 */ /* 0x000fe80003800000 */
[----:B------:R-:W-:Y:S05]  /*0280*/  @P2 BRA `(.L_x_3) ;  /* 0x0000000000202947 */ /* 0x000fea0003800000 */
[----:B--2---:R-:W1:Y:S01]  /*0290*/  LDS R0, [UR24+0x34] ;  /* 0x00003418ff007984 */ /* 0x004e620008000800 */
[----:B------:R-:W-:Y:S02]  /*02a0*/  IMAD.MOV.U32 R5, RZ, RZ, 0x1f000000 ;  /* 0x1f000000ff057424 */ /* 0x000fe400078e00ff */
[----:B------:R-:W-:Y:S01]  /*02b0*/  @!P2 IMAD.MOV.U32 R4, RZ, RZ, 0xff ;  /* 0x000000ffff04a424 */ /* 0x000fe200078e00ff */
[----:B------:R-:W2:Y:S02]  /*02c0*/  @!P2 LDS R7, [UR24+0x38] ;  /* 0x00003818ff07a984 */ /* 0x000ea40008000800 */
[----:B-1----:R-:W-:Y:S02]  /*02d0*/  LOP3.LUT R0, R0, 0xff000000, R5, 0xb8, !PT ;  /* 0xff00000000007812 */ /* 0x002fe400078eb805 */
[----:B--2---:R-:W-:-:S03]  /*02e0*/  @!P2 LOP3.LUT R4, R7, 0xff, R4, 0xb8, !PT ;  /* 0x000000ff0704a812 */ /* 0x004fc600078eb804 */
[----:B------:R1:W-:Y:S04]  /*02f0*/  STS [UR24+0x34], R0 ;  /* 0x00003400ff007988 */ /* 0x0003e80008000818 */
[----:B------:R1:W-:Y:S02]  /*0300*/  @!P2 STS [UR24+0x38], R4 ;  /* 0x00003804ff00a988 */ /* 0x0003e40008000818 */
.L_x_3:
[----:B------:R-:W-:Y:S05]  /*0310*/  BSYNC B0 ;  /* 0x0000000000007941 */ /* 0x000fea0003800000 */
.L_x_2:
[----:B------:R-:W-:Y:S04]  /*0320*/  BSSY B0, `(.L_x_4) ;  /* 0x000000e000007945 */ /* 0x000fe80003800000 */
[----:B------:R-:W-:Y:S05]  /*0330*/  @P2 BRA `(.L_x_5) ;  /* 0x0000000000302947 */ /* 0x000fea0003800000 */
[----:B-1----:R-:W1:Y:S01]  /*0340*/  LDS R4, [UR24+0x34] ;  /* 0x00003418ff047984 */ /* 0x002e620008000800 */
[----:B--2---:R-:W2:Y:S03]  /*0350*/  LDC.64 R10, c[0x0][0x238] ;  /* 0x00008e00ff0a7b82 */ /* 0x004ea60000000a00 */
[----:B------:R-:W3:Y:S01]  /*0360*/  LDS R0, [UR24+0x1c] ;  /* 0x00001c18ff007984 */ /* 0x000ee20008000800 */
[C---:B--2---:R-:W-:Y:S01]  /*0370*/  SHF.L.U64.HI R8, R10.reuse, 0x1, R11 ;  /* 0x000000010a087819 */ /* 0x044fe2000001020b */
[----:B------:R-:W-:-:S03]  /*0380*/  IMAD.SHL.U32 R5, R10, 0x2, RZ ;  /* 0x000000020a057824 */ /* 0x000fc600078e00ff */
[--C-:B------:R-:W-:Y:S02]  /*0390*/  SHF.R.U32.HI R7, RZ, 0x4, R8.reuse ;  /* 0x00000004ff077819 */ /* 0x100fe40000011608 */
[----:B------:R-:W-:-:S05]  /*03a0*/  SHF.R.U64 R5, R5, 0x4, R8 ;  /* 0x0000000405057819 */ /* 0x000fca0000001208 */
[----:B------:R4:W-:Y:S01]  /*03b0*/  STS [UR24+0xc], R5 ;  /* 0x00000c05ff007988 */ /* 0x0009e20008000818 */
[----:B-1----:R-:W-:Y:S02]  /*03c0*/  LOP3.LUT R4, R4, 0x7, RZ, 0xb8, !PT ;  /* 0x0000000704047812 */ /* 0x002fe400078eb8ff */
[----:B---3--:R-:W-:-:S03]  /*03d0*/  LOP3.LUT R0, R0, 0xf, R7, 0xb8, !PT ;  /* 0x0000000f00007812 */ /* 0x008fc600078eb807 */
[----:B------:R4:W-:Y:S04]  /*03e0*/  STS [UR24+0x34], R4 ;  /* 0x00003404ff007988 */ /* 0x0009e80008000818 */
[----:B------:R4:W-:Y:S02]  /*03f0*/  STS [UR24+0x1c], R0 ;  /* 0x00001c00ff007988 */ /* 0x0009e40008000818 */
.L_x_5:
[----:B------:R-:W-:Y:S05]  /*0400*/  BSYNC B0 ;  /* 0x0000000000007941 */ /* 0x000fea0003800000 */
.L_x_4:
[----:B------:R-:W-:Y:S04]  /*0410*/  BSSY B1, `(.L_x_6) ;  /* 0x000001a000017945 */ /* 0x000fe80003800000 */
[----:B------:R-:W-:Y:S04]  /*0420*/  BSSY B0, `(.L_x_7) ;  /* 0x0000015000007945 */ /* 0x000fe80003800000 */
[----:B------:R-:W-:Y:S05]  /*0430*/  @P2 BRA `(.L_x_8) ;  /* 0x0000000000202947 */ /* 0x000fea0003800000 */
[----:B-12-4-:R-:W1:Y:S02]  /*0440*/  LDS R0, [UR24+0x34] ;  /* 0x00003418ff007984 */ /* 0x016e640008000800 */
[----:B-1----:R-:W-:-:S05]  /*0450*/  LOP3.LUT R0, R0, 0x38, RZ, 0xb8, !PT ;  /* 0x0000003800007812 */ /* 0x002fca00078eb8ff */
[----:B------:R1:W-:Y:S01]  /*0460*/  STS [UR24+0x34], R0 ;  /* 0x00003400ff007988 */ /* 0x0003e20008000818 */
[----:B------:R-:W-:Y:S05]  /*0470*/  @P2 BRA `(.L_x_9) ;  /* 0x0000000000202947 */ /* 0x000fea0003800000 */
[----:B-1----:R-:W1:Y:S01]  /*0480*/  LDS R0, [UR24+0x8] ;  /* 0x00000818ff007984 */ /* 0x002e620008000800 */
[----:B------:R-:W-:-:S05]  /*0490*/  IMAD.MOV.U32 R5, RZ, RZ, 0x780 ;  /* 0x00000780ff057424 */ /* 0x000fca00078e00ff */
[----:B-1----:R-:W-:-:S05]  /*04a0*/  LOP3.LUT R0, R0, 0x300, R5, 0xd8, !PT ;  /* 0x0000030000007812 */ /* 0x002fca00078ed805 */
[----:B------:R3:W-:Y:S02]  /*04b0*/  STS [UR24+0x8], R0 ;  /* 0x00000800ff007988 */ /* 0x0007e40008000818 */
.L_x_8:
[----:B------:R-:W-:Y:S05]  /*04c0*/  @P2 BRA `(.L_x_10) ;  /* 0x0000000000282947 */ /* 0x000fea0003800000 */
[----:B-1234-:R-:W1:Y:S02]  /*04d0*/  LDS R0, [UR24+0x8] ;  /* 0x00000818ff007984 */ /* 0x01ee640008000800 */
[----:B-1----:R-:W-:-:S05]  /*04e0*/  LOP3.LUT R0, R0, 0x1800, RZ, 0xb8, !PT ;  /* 0x0000180000007812 */ /* 0x002fca00078eb8ff */
[----:B------:R2:W-:Y:S02]  /*04f0*/  STS [UR24+0x8], R0 ;  /* 0x00000800ff007988 */ /* 0x0005e40008000818 */
.L_x_9:
[----:B------:R-:W-:Y:S05]  /*0500*/  @P2 BREAK B0 ;  /* 0x0000000000002942 */ /* 0x000fea0003800000 */
[----:B------:R-:W-:Y:S05]  /*0510*/  @P2 BRA `(.L_x_11) ;  /* 0x0000000000242947 */ /* 0x000fea0003800000 */
[----:B------:R-:W3:Y:S01]  /*0520*/  LDS R5, [UR24+0x8] ;  /* 0x00000818ff057984 */ /* 0x000ee20008000800 */
[----:B-12---:R-:W-:-:S05]  /*0530*/  IMAD.MOV.U32 R0, RZ, RZ, 0x6000 ;  /* 0x00006000ff007424 */ /* 0x006fca00078e00ff */
[----:B---3--:R-:W-:-:S04]  /*0540*/  LOP3.LUT R0, R5, 0x4000, R0, 0xd8, !PT ;  /* 0x0000400005007812 */ /* 0x008fc800078ed800 */
[----:B------:R-:W-:-:S05]  /*0550*/  LOP3.LUT R0, R0, 0x400000, RZ, 0xb8, !PT ;  /* 0x0040000000007812 */ /* 0x000fca00078eb8ff */
[----:B------:R1:W-:Y:S02]  /*0560*/  STS [UR24+0x8], R0 ;  /* 0x00000800ff007988 */ /* 0x0003e40008000818 */
.L_x_10:
[----:B------:R-:W-:Y:S05]  /*0570*/  BSYNC B0 ;  /* 0x0000000000007941 */ /* 0x000fea0003800000 */
.L_x_7:
[----:B-1234-:R-:W1:Y:S02]  /*0580*/  @!P2 LDS R0, [UR24+0x8] ;  /* 0x00000818ff00a984 */ /* 0x01ee640008000800 */
[----:B-1----:R-:W-:-:S05]  /*0590*/  @!P2 LOP3.LUT R0, R0, 0x8000, RZ, 0xb8, !PT ;  /* 0x000080000000a812 */ /* 0x002fca00078eb8ff */
[----:B------:R3:W-:Y:S02]  /*05a0*/  @!P2 STS [UR24+0x8], R0 ;  /* 0x00000800ff00a988 */ /* 0x0007e40008000818 */
.L_x_11:
[----:B------:R-:W-:Y:S05]  /*05b0*/  BSYNC B1 ;  /* 0x0000000000017941 */ /* 0x000fea0003800000 */
.L_x_6:
[----:B------:R-:W-:Y:S05]  /*05c0*/  WARPSYNC.ALL ;  /* 0x0000000000007948 */ /* 0x000fea0003800000 */
[----:B------:R-:W-:Y:S05]  /*05d0*/  @P0 BRA `(.L_x_12) ;  /* 0x0000000000280947 */ /* 0x000fea0003800000 */
[----:B-123--:R-:W1:Y:S01]  /*05e0*/  S2R R0, SR_LANEID ;  /* 0x0000000000007919 */ /* 0x00ee620000000000 */
[----:B------:R-:W-:Y:S05]  /*05f0*/  WARPSYNC.ALL ;  /* 0x0000000000007948 */ /* 0x000fea0003800000 */
[----:B-1----:R-:W-:-:S05]  /*0600*/  IMAD.SHL.U32 R0, R0, 0x4, RZ ;  /* 0x0000000400007824 */ /* 0x002fca00078e00ff */
[----:B------:R-:W1:Y:S01]  /*0610*/  LDS R7, [R0+UR24] ;  /* 0x0000001800077984 */ /* 0x000e620008000800 */
[----:B------:R-:W-:-:S05]  /*0620*/  IADD3 R4, P1, R0, UR26, RZ ;  /* 0x0000001a00047c10 */ /* 0x000fca000ff3e0ff */
[----:B------:R-:W-:-:S05]  /*0630*/  IMAD.X R5, RZ, RZ, UR27, P1 ;  /* 0x0000001bff057e24 */ /* 0x000fca00088e06ff */
[----:B-1----:R4:W5:Y:S01]  /*0640*/  ATOMG.E.EXCH.STRONG.GPU PT, RZ, [R4], R7 ;  /* 0x0000000704ff73a8 */ /* 0x00296200041ee100 */
[----:B------:R-:W-:-:S04]  /*0650*/  DEPBAR {5,4,3,2,1,0} ;  /* 0x0000003f0000791a */ /* 0x000fc80000000000 */
[----:B------:R4:W-:Y:S01]  /*0660*/  UTMACCTL.IV [UR26] ;  /* 0x000000001a0079b9 */ /* 0x0009e20008000000 */
[----:B------:R-:W-:Y:S01]  /*0670*/  NOP ;  /* 0x0000000000007918 */ /* 0x000fe20000000000 */
.L_x_12:
[----:B------:R-:W-:Y:S05]  /*0680*/  @P0 BRA `(.L_x_13) ;  /* 0x00000000000c0947 */ /* 0x000fea0003800000 */
[----:B------:R0:W-:Y:S01]  /*0690*/  UTMACMDFLUSH ;  /* 0x00000000000079b7 */ /* 0x0001e20000000000 */
[----:B------:R-:W-:Y:S05]  /*06a0*/  @P0 BRA `(.L_x_13) ;  /* 0x0000000000040947 */ /* 0x000fea0003800000 */
[----:B------:R-:W-:-:S04]  /*06b0*/  DEPBAR.LE SB0, 0x0 ;  /* 0x000080000000791a */ /* 0x000fc80000000000 */
.L_x_13:
[----:B------:R-:W-:Y:S05]  /*06c0*/  WARPSYNC.ALL ;  /* 0x0000000000007948 */ /* 0x000fea0003800000 */
[----:B-----5:R-:W-:Y:S06]  /*06d0*/  BAR.SYNC.DEFER_BLOCKING 0x0 ;  /* 0x0000000000007b1d */ /* 0x020fec0000010000 */
[----:B------:R-:W-:Y:S02]  /*06e0*/  BSSY B1, `(.L_x_14) ;  /* 0x000000b000017945 */ /* 0x000fe40003800000 */
[----:B------:R-:W-:Y:S06]  /*06f0*/  BAR.SYNC.DEFER_BLOCKING 0x0 ;  /* 0x0000000000007b1d */ /* 0x000fec0000010000 */
[----:B------:R1:W-:Y:S01]  /*0700*/  @!P0 STS [R12], RZ ;  /* 0x000000ff0c008388 */ /* 0x0003e20000000800 */
[----:B------:R-:W-:Y:S01]  /*0710*/  NOP ;  /* 0x0000000000007918 */ /* 0x000fe20000000000 */
[----:B------:R-:W-:Y:S05]  /*0720*/  @P2 BRA `(.L_x_15) ;  /* 0x0000000000182947 */ /* 0x000fea0003800000 */
[----:B-123--:R-:W1:Y:S01]  /*0730*/  LDS R0, [UR24+0x8] ;  /* 0x00000818ff007984 */ /* 0x00ee620008000800 */
[----:B------:R-:W2:Y:S01]  /*0740*/  LDC.64 R10, c[0x0][0x218] ;  /* 0x00008600ff0a7b82 */ /* 0x000ea20000000a00 */
[----:B----4-:R-:W-:Y:S02]  /*0750*/  IMAD.MOV.U32 R5, RZ, RZ, 0x70 ;  /* 0x00000070ff057424 */ /* 0x010fe400078e00ff */
[----:B--2---:R2:W-:Y:S03]  /*0760*/  STS.64 [UR24], R10 ;  /* 0x0000000aff007988 */ /* 0x0045e60008000a18 */
[----:B-1----:R-:W-:-:S05]  /*0770*/  LOP3.LUT R0, R0, 0x10, R5, 0xd8, !PT ;  /* 0x0000001000007812 */ /* 0x002fca00078ed805 */
[----:B------:R2:W-:Y:S02]  /*0780*/  STS [UR24+0x8], R0 ;  /* 0x00000800ff007988 */ /* 0x0005e40008000818 */
.L_x_15:
[----:B----4-:R-:W-:Y:S05]  /*0790*/  BSYNC B1 ;  /* 0x0000000000017941 */ /* 0x010fea0003800000 */
.L_x_14:
[----:B------:R-:W-:Y:S04]  /*07a0*/  BSSY B2, `(.L_x_16) ;  /* 0x000000f000027945 */ /* 0x000fe80003800000 */
[----:B------:R-:W-:Y:S04]  /*07b0*/  BSSY B1, `(.L_x_17) ;  /* 0x000000c000017945 */ /* 0x000fe80003800000 */
[----:B------:R-:W-:Y:S05]  /*07c0*/  @P2 BRA `(.L_x_18) ;  /* 0x0000000000282947 */ /* 0x000fea0003800000 */
[----:B-123--:R-:W1:Y:S01]  /*07d0*/  LDS R0, [UR24+0x34] ;  /* 0x00003418ff007984 */ /* 0x00ee620008000800 */
[----:B------:R-:W-:Y:S01]  /*07e0*/  IMAD.MOV.U32 R5, RZ, RZ, 0x1f000000 ;  /* 0x1f000000ff057424 */ /* 0x000fe200078e00ff */
[----:B------:R-:W-:Y:S05]  /*07f0*/  @P2 BREAK B1 ;  /* 0x0000000000012942 */ /* 0x000fea0003800000 */
[----:B-1----:R-:W-:-:S05]  /*0800*/  LOP3.LUT R0, R0, 0xff000000, R5, 0xb8, !PT ;  /* 0xff00000000007812 */ /* 0x002fca00078eb805 */
[----:B------:R1:W-:Y:S01]  /*0810*/  STS [UR24+0x34], R0 ;  /* 0x00003400ff007988 */ /* 0x0003e20008000818 */
[----:B------:R-:W-:Y:S05]  /*0820*/  @P2 BRA `(.L_x_19) ;  /* 0x0000000000182947 */ /* 0x000fea0003800000 */
[----:B------:R-:W2:Y:S01]  /*0830*/  LDS R5, [UR24+0x38] ;  /* 0x00003818ff057984 */ /* 0x000ea20008000800 */
[----:B-1----:R-:W-:-:S05]  /*0840*/  IMAD.MOV.U32 R0, RZ, RZ, 0x7f ;  /* 0x0000007fff007424 */ /* 0x002fca00078e00ff */
[----:B--2---:R-:W-:-:S05]  /*0850*/  LOP3.LUT R0, R5, 0xff, R0, 0xb8, !PT ;  /* 0x000000ff05007812 */ /* 0x004fca00078eb800 */
[----:B------:R4:W-:Y:S02]  /*0860*/  STS [UR24+0x38], R0 ;  /* 0x00003800ff007988 */ /* 0x0009e40008000818 */
.L_x_18:
[----:B------:R-:W-:Y:S05]  /*0870*/  BSYNC B1 ;  /* 0x0000000000017941 */ /* 0x000fea0003800000 */
.L_x_17:
[----:B------:R1:W-:Y:S02]  /*0880*/  @!P2 STS [UR24+0x20], R9 ;  /* 0x00002009ff00a988 */ /* 0x0003e40008000818 */
.L_x_19:
[----:B------:R-:W-:Y:S05]  /*0890*/  BSYNC B2 ;  /* 0x0000000000027941 */ /* 0x000fea0003800000 */
.L_x_16:
[----:B------:R-:W-:Y:S05]  /*08a0*/  WARPSYNC.ALL ;  /* 0x0000000000007948 */ /* 0x000fea0003800000 */
[----:B-1234-:R-:W1:Y:S01]  /*08b0*/  LDC R0, c[0x0][0x22c] ;  /* 0x00008b00ff007b82 */ /* 0x01ee620000000800 */
[----:B------:R-:W-:Y:S01]  /*08c0*/  BSSY B2, `(.L_x_20) ;  /* 0x0000010000027945 */ /* 0x000fe20003800000 */
[----:B-1----:R-:W-:-:S05]  /*08d0*/  VIADD R0, R0, 0xffffffff ;  /* 0xffffffff00007836 */ /* 0x002fca0000000000 */
[----:B------:R1:W-:Y:S01]  /*08e0*/  @!P2 STS [UR24+0x24], R0 ;  /* 0x00002400ff00a988 */ /* 0x0003e20008000818 */
[----:B------:R-:W-:Y:S05]  /*08f0*/  @P2 BRA `(.L_x_21) ;  /* 0x0000000000302947 */ /* 0x000fea0003800000 */
[----:B------:R-:W2:Y:S01]  /*0900*/  LDS R5, [UR24+0x34] ;  /* 0x00003418ff057984 */ /* 0x000ea20008000800 */
[----:B------:R-:W3:Y:S03]  /*0910*/  LDC.64 R10, c[0x0][0x240] ;  /* 0x00009000ff0a7b82 */ /* 0x000ee60000000a00 */
[----:B------:R-:W4:Y:S01]  /*0920*/  LDS R4, [UR24+0x1c] ;  /* 0x00001c18ff047984 */ /* 0x000f220008000800 */
[C---:B---3--:R-:W-:Y:S01]  /*0930*/  SHF.L.U64.HI R8, R10.reuse, 0x1, R11 ;  /* 0x000000010a087819 */ /* 0x048fe2000001020b */
[----:B------:R-:W-:-:S03]  /*0940*/  IMAD.SHL.U32 R7, R10, 0x2, RZ ;  /* 0x000000020a077824 */ /* 0x000fc600078e00ff */
[--C-:B------:R-:W-:Y:S02]  /*0950*/  SHF.R.U32.HI R9, RZ, 0x4, R8.reuse ;  /* 0x00000004ff097819 */ /* 0x100fe40000011608 */
[----:B------:R-:W-:-:S05]  /*0960*/  SHF.R.U64 R7, R7, 0x4, R8 ;  /* 0x0000000407077819 */ /* 0x000fca0000001208 */
[----:B------:R3:W-:Y:S01]  /*0970*/  STS [UR24+0xc], R7 ;  /* 0x00000c07ff007988 */ /* 0x0007e20008000818 */
[----:B--2---:R-:W-:Y:S02]  /*0980*/  LOP3.LUT R5, R5, 0x7, RZ, 0xb8, !PT ;  /* 0x0000000705057812 */ /* 0x004fe400078eb8ff */
[----:B----4-:R-:W-:-:S03]  /*0990*/  LOP3.LUT R4, R4, 0xf, R9, 0xb8, !PT ;  /* 0x0000000f04047812 */ /* 0x010fc600078eb809 */
[----:B------:R3:W-:Y:S04]  /*09a0*/  STS [UR24+0x34], R5 ;  /* 0x00003405ff007988 */ /* 0x0007e80008000818 */
[----:B------:R3:W-:Y:S02]  /*09b0*/  STS [UR24+0x1c], R4 ;  /* 0x00001c04ff007988 */ /* 0x0007e40008000818 */
.L_x_21:
[----:B------:R-:W-:Y:S05]  /*09c0*/  BSYNC B2 ;  /* 0x0000000000027941 */ /* 0x000fea0003800000 */
.L_x_20:
[----:B------:R-:W-:Y:S04]  /*09d0*/  BSSY B3, `(.L_x_22) ;  /* 0x000001a000037945 */ /* 0x000fe80003800000 */
[----:B------:R-:W-:Y:S04]  /*09e0*/  BSSY B2, `(.L_x_23) ;  /* 0x0000015000027945 */ /* 0x000fe80003800000 */
[----:B------:R-:W-:Y:S05]  /*09f0*/  @P2 BRA `(.L_x_24) ;  /* 0x0000000000202947 */ /* 0x000fea0003800000 */
[----:B---3--:R-:W2:Y:S02]  /*0a00*/  LDS R4, [UR24+0x34] ;  /* 0x00003418ff047984 */ /* 0x008ea40008000800 */
[----:B--2---:R-:W-:-:S05]  /*0a10*/  LOP3.LUT R4, R4, 0x38, RZ, 0xb8, !PT ;  /* 0x0000003804047812 */ /* 0x004fca00078eb8ff */
[----:B------:R2:W-:Y:S01]  /*0a20*/  STS [UR24+0x34], R4 ;  /* 0x00003404ff007988 */ /* 0x0005e20008000818 */
[----:B------:R-:W-:Y:S05]  /*0a30*/  @P2 BRA `(.L_x_25) ;  /* 0x0000000000202947 */ /* 0x000fea0003800000 */
[----:B--2---:R-:W2:Y:S01]  /*0a40*/  LDS R4, [UR24+0x8] ;  /* 0x00000818ff047984 */ /* 0x004ea20008000800 */
[----:B------:R-:W-:-:S05]  /*0a50*/  IMAD.MOV.U32 R5, RZ, RZ, 0x780 ;  /* 0x00000780ff057424 */ /* 0x000fca00078e00ff */
[----:B--2---:R-:W-:-:S05]  /*0a60*/  LOP3.LUT R4, R4, 0x300, R5, 0xd8, !PT ;  /* 0x0000030004047812 */ /* 0x004fca00078ed805 */
[----:B------:R2:W-:Y:S02]  /*0a70*/  STS [UR24+0x8], R4 ;  /* 0x00000804ff007988 */ /* 0x0005e40008000818 */
.L_x_24:
[----:B------:R-:W-:Y:S05]  /*0a80*/  @P2 BRA `(.L_x_26) ;  /* 0x0000000000282947 */ /* 0x000fea0003800000 */
[----:B--23--:R-:W2:Y:S02]  /*0a90*/  LDS R4, [UR24+0x8] ;  /* 0x00000818ff047984 */ /* 0x00cea40008000800 */
[----:B--2---:R-:W-:-:S05]  /*0aa0*/  LOP3.LUT R4, R4, 0x1800, RZ, 0xb8, !PT ;  /* 0x0000180004047812 */ /* 0x004fca00078eb8ff */
[----:B------:R3:W-:Y:S02]  /*0ab0*/  STS [UR24+0x8], R4 ;  /* 0x00000804ff007988 */ /* 0x0007e40008000818 */
.L_x_25:
[----:B------:R-:W-:Y:S05]  /*0ac0*/  @P2 BREAK B2 ;  /* 0x0000000000022942 */ /* 0x000fea0003800000 */
[----:B------:R-:W-:Y:S05]  /*0ad0*/  @P2 BRA `(.L_x_27) ;  /* 0x0000000000242947 */ /* 0x000fea0003800000 */
[----:B--23--:R-:W2:Y:S01]  /*0ae0*/  LDS R4, [UR24+0x8] ;  /* 0x00000818ff047984 */ /* 0x00cea20008000800 */
[----:B------:R-:W-:-:S05]  /*0af0*/  IMAD.MOV.U32 R5, RZ, RZ, 0x6000 ;  /* 0x00006000ff057424 */ /* 0x000fca00078e00ff */
[----:B--2---:R-:W-:-:S04]  /*0b00*/  LOP3.LUT R4, R4, 0x4000, R5, 0xd8, !PT ;  /* 0x0000400004047812 */ /* 0x004fc800078ed805 */
[----:B------:R-:W-:-:S05]  /*0b10*/  LOP3.LUT R4, R4, 0x400000, RZ, 0xb8, !PT ;  /* 0x0040000004047812 */ /* 0x000fca00078eb8ff */
[----:B------:R4:W-:Y:S02]  /*0b20*/  STS [UR24+0x8], R4 ;  /* 0x00000804ff007988 */ /* 0x0009e40008000818 */
.L_x_26:
[----:B------:R-:W-:Y:S05]  /*0b30*/  BSYNC B2 ;  /* 0x0000000000027941 */ /* 0x000fea0003800000 */
.L_x_23:
[----:B--234-:R-:W2:Y:S02]  /*0b40*/  @!P2 LDS R4, [UR24+0x8] ;  /* 0x00000818ff04a984 */ /* 0x01cea40008000800 */
[----:B--2---:R-:W-:-:S05]  /*0b50*/  @!P2 LOP3.LUT R4, R4, 0x8000, RZ, 0xb8, !PT ;  /* 0x000080000404a812 */ /* 0x004fca00078eb8ff */
[----:B------:R4:W-:Y:S02]  /*0b60*/  @!P2 STS [UR24+0x8], R4 ;  /* 0x00000804ff00a988 */ /* 0x0009e40008000818 */
.L_x_27:
[----:B------:R-:W-:Y:S05]  /*0b70*/  BSYNC B3 ;  /* 0x0000000000037941 */ /* 0x000fea0003800000 */
.L_x_22:
[----:B------:R-:W-:Y:S05]  /*0b80*/  WARPSYNC.ALL ;  /* 0x0000000000007948 */ /* 0x000fea0003800000 */
[----:B------:R-:W-:-:S04]  /*0b90*/  UIADD3 UR29, UR5, 0x80, URZ ;  /* 0x00000080051d7890 */ /* 0x000fc8000fffe03f */
[----:B------:R-:W-:-:S04]  /*0ba0*/  UIADD3 UR28, UP0, UR29, UR30, URZ ;  /* 0x0000001e1d1c7290 */ /* 0x000fc8000ff1e03f */
[----:B------:R-:W-:Y:S01]  /*0bb0*/  ULEA.HI.X.SX32 UR29, UR29, UR31, 0x1, UP0 ;  /* 0x0000001f1d1d7291 */ /* 0x000fe200080f0e3f */
[----:B------:R-:W-:Y:S11]  /*0bc0*/  @P0 BRA `(.L_x_28) ;  /* 0x0000000000280947 */ /* 0x000ff60003800000 */
[----:B--234-:R-:W2:Y:S01]  /*0bd0*/  S2R R4, SR_LANEID ;  /* 0x0000000000047919 */ /* 0x01cea20000000000 */
[----:B------:R-:W-:Y:S05]  /*0be0*/  WARPSYNC.ALL ;  /* 0x0000000000007948 */ /* 0x000fea0003800000 */
[----:B--2---:R-:W-:-:S05]  /*0bf0*/  IMAD.SHL.U32 R8, R4, 0x4, RZ ;  /* 0x0000000404087824 */ /* 0x004fca00078e00ff */
[----:B------:R-:W2:Y:S01]  /*0c00*/  LDS R7, [R8+UR24] ;  /* 0x0000001808077984 */ /* 0x000ea20008000800 */
[----:B------:R-:W-:-:S05]  /*0c10*/  IADD3 R4, P1, R8, UR28, RZ ;  /* 0x0000001c08047c10 */ /* 0x000fca000ff3e0ff */
[----:B------:R-:W-:-:S05]  /*0c20*/  IMAD.X R5, RZ, RZ, UR29, P1 ;  /* 0x0000001dff057e24 */ /* 0x000fca00088e06ff */
[----:B--2---:R2:W5:Y:S01]  /*0c30*/  ATOMG.E.EXCH.STRONG.GPU PT, RZ, [R4], R7 ;  /* 0x0000000704ff73a8 */ /* 0x00456200041ee100 */
[----:B------:R-:W-:-:S04]  /*0c40*/  DEPBAR {5,4,3,2,1,0} ;  /* 0x0000003f0000791a */ /* 0x000fc80000000000 */
[----:B------:R2:W-:Y:S01]  /*0c50*/  UTMACCTL.IV [UR28] ;  /* 0x000000001c0079b9 */ /* 0x0005e20008000000 */
[----:B------:R-:W-:Y:S01]  /*0c60*/  NOP ;  /* 0x0000000000007918 */ /* 0x000fe20000000000 */
.L_x_28:
[----:B------:R-:W-:Y:S05]  /*0c70*/  @P0 BRA `(.L_x_29) ;  /* 0x00000000000c0947 */ /* 0x000fea0003800000 */
[----:B------:R0:W-:Y:S01]  /*0c80*/  UTMACMDFLUSH ;  /* 0x00000000000079b7 */ /* 0x0001e20000000000 */
[----:B------:R-:W-:Y:S05]  /*0c90*/  @P0 BRA `(.L_x_29) ;  /* 0x0000000000040947 */ /* 0x000fea0003800000 */
[----:B------:R-:W-:-:S04]  /*0ca0*/  DEPBAR.LE SB0, 0x0 ;  /* 0x000080000000791a */ /* 0x000fc80000000000 */
.L_x_29:
[----:B------:R-:W-:Y:S05]  /*0cb0*/  WARPSYNC.ALL ;  /* 0x0000000000007948 */ /* 0x000fea0003800000 */
[----:B-----5:R-:W-:Y:S06]  /*0cc0*/  BAR.SYNC.DEFER_BLOCKING 0x0 ;  /* 0x0000000000007b1d */ /* 0x020fec0000010000 */
[----:B------:R-:W-:Y:S02]  /*0cd0*/  BSSY B3, `(.L_x_30) ;  /* 0x000000b000037945 */ /* 0x000fe40003800000 */
[----:B------:R-:W-:Y:S06]  /*0ce0*/  BAR.SYNC.DEFER_BLOCKING 0x0 ;  /* 0x0000000000007b1d */ /* 0x000fec0000010000 */
[----:B------:R1:W-:Y:S01]  /*0cf0*/  @!P0 STS [R12], RZ ;  /* 0x000000ff0c008388 */ /* 0x0003e20000000800 */
[----:B------:R-:W-:Y:S01]  /*0d00*/  NOP ;  /* 0x0000000000007918 */ /* 0x000fe20000000000 */
[----:B------:R-:W-:Y:S05]  /*0d10*/  @P2 BRA `(.L_x_31) ;  /* 0x0000000000182947 */ /* 0x000fea0003800000 */
[----:B--234-:R-:W2:Y:S01]  /*0d20*/  LDS R4, [UR24+0x8] ;  /* 0x00000818ff047984 */ /* 0x01cea20008000800 */
[----:B------:R-:W3:Y:S01]  /*0d30*/  LDC.64 R8, c[0x0][0x220] ;  /* 0x00008800ff087b82 */ /* 0x000ee20000000a00 */
[----:B------:R-:W-:Y:S02]  /*0d40*/  IMAD.MOV.U32 R5, RZ, RZ, 0x70 ;  /* 0x00000070ff057424 */ /* 0x000fe400078e00ff */
[----:B---3--:R3:W-:Y:S03]  /*0d50*/  STS.64 [UR24], R8 ;  /* 0x00000008ff007988 */ /* 0x0087e60008000a18 */
[----:B--2---:R-:W-:-:S05]  /*0d60*/  LOP3.LUT R4, R4, 0x10, R5, 0xd8, !PT ;  /* 0x0000001004047812 */ /* 0x004fca00078ed805 */
[----:B------:R3:W-:Y:S02]  /*0d70*/  STS [UR24+0x8], R4 ;  /* 0x00000804ff007988 */ /* 0x0007e40008000818 */
.L_x_31:
[----:B--2---:R-:W-:Y:S05]  /*0d80*/  BSYNC B3 ;  /* 0x0000000000037941 */ /* 0x004fea0003800000 */
.L_x_30:
[----:B------:R-:W-:Y:S04]  /*0d90*/  BSSY B4, `(.L_x_32) ;  /* 0x0000011000047945 */ /* 0x000fe80003800000 */
[----:B------:R-:W-:Y:S04]  /*0da0*/  BSSY B3, `(.L_x_33) ;  /* 0x000000e000037945 */ /* 0x000fe80003800000 */
[----:B------:R-:W-:Y:S05]  /*0db0*/  @P2 BRA `(.L_x_34) ;  /* 0x0000000000242947 */ /* 0x000fea0003800000 */
[----:B---34-:R-:W2:Y:S01]  /*0dc0*/  LDS R4, [UR24+0x34] ;  /* 0x00003418ff047984 */ /* 0x018ea20008000800 */
[----:B------:R-:W-:-:S05]  /*0dd0*/  IMAD.MOV.U32 R5, RZ, RZ, 0x3f000000 ;  /* 0x3f000000ff057424 */ /* 0x000fca00078e00ff */
[----:B--2---:R-:W-:-:S05]  /*0de0*/  LOP3.LUT R4, R4, 0xff000000, R5, 0xb8, !PT ;  /* 0xff00000004047812 */ /* 0x004fca00078eb805 */
[----:B------:R2:W-:Y:S01]  /*0df0*/  STS [UR24+0x34], R4 ;  /* 0x00003404ff007988 */ /* 0x0005e20008000818 */
[----:B------:R-:W-:Y:S05]  /*0e00*/  @P2 BRA `(.L_x_35) ;  /* 0x00000000001c2947 */ /* 0x000fea0003800000 */
[----:B--2---:R-:W2:Y:S01]  /*0e10*/  LDS R4, [UR24+0x38] ;  /* 0x00003818ff047984 */ /* 0x004ea20008000800 */
[----:B------:R-:W-:-:S05]  /*0e20*/  IMAD.MOV.U32 R5, RZ, RZ, 0xff ;  /* 0x000000ffff057424 */ /* 0x000fca00078e00ff */
[----:B--2---:R-:W-:-:S05]  /*0e30*/  LOP3.LUT R4, R4, 0xff, R5, 0xb8, !PT ;  /* 0x000000ff04047812 */ /* 0x004fca00078eb805 */
[----:B------:R2:W-:Y:S02]  /*0e40*/  STS [UR24+0x38], R4 ;  /* 0x00003804ff007988 */ /* 0x0005e40008000818 */
.L_x_34:
[----:B------:R-:W-:Y:S05]  /*0e50*/  @P2 BREAK B3 ;  /* 0x0000000000032942 */ /* 0x000fea0003800000 */
[----:B------:R-:W-:Y:S05]  /*0e60*/  @P2 BRA `(.L_x_36) ;  /* 0x00000000000c2947 */ /* 0x000fea0003800000 */
[----:B------:R1:W-:Y:S02]  /*0e70*/  STS [UR24+0x20], R0 ;  /* 0x00002000ff007988 */ /* 0x0003e40008000818 */
.L_x_35:
[----:B------:R-:W-:Y:S05]  /*0e80*/  BSYNC B3 ;  /* 0x0000000000037941 */ /* 0x000fea0003800000 */
.L_x_33:
[----:B------:R1:W-:Y:S02]  /*0e90*/  @!P2 STS [UR24+0x24], R6 ;  /* 0x00002406ff00a988 */ /* 0x0003e40008000818 */
.L_x_36:
[----:B------:R-:W-:Y:S05]  /*0ea0*/  BSYNC B4 ;  /* 0x0000000000047941 */ /* 0x000fea0003800000 */
.L_x_32:
[----:B------:R-:W-:Y:S05]  /*0eb0*/  WARPSYNC.ALL ;  /* 0x0000000000007948 */ /* 0x000fea0003800000 */
[----:B------:R-:W-:Y:S04]  /*0ec0*/  BSSY B4, `(.L_x_37) ;  /* 0x000000e000047945 */ /* 0x000fe80003800000 */
[----:B------:R-:W-:Y:S05]  /*0ed0*/  @P2 BRA `(.L_x_38) ;  /* 0x0000000000302947 */ /* 0x000fea0003800000 */
[----:B--234-:R-:W2:Y:S01]  /*0ee0*/  LDS R4, [UR24+0x34] ;  /* 0x00003418ff047984 */ /* 0x01cea20008000800 */
[----:B------:R-:W3:Y:S03]  /*0ef0*/  LDC.64 R8, c[0x0][0x248] ;  /* 0x00009200ff087b82 */ /* 0x000ee60000000a00 */
[----:B-1----:R-:W1:Y:S01]  /*0f00*/  LDS R0, [UR24+0x1c] ;  /* 0x00001c18ff007984 */ /* 0x002e620008000800 */
[C---:B---3--:R-:W-:Y:S01]  /*0f10*/  SHF.L.U64.HI R6, R8.reuse, 0x1, R9 ;  /* 0x0000000108067819 */ /* 0x048fe20000010209 */
[----:B------:R-:W-:-:S03]  /*0f20*/  IMAD.SHL.U32 R5, R8, 0x2, RZ ;  /* 0x0000000208057824 */ /* 0x000fc600078e00ff */
[--C-:B------:R-:W-:Y:S02]  /*0f30*/  SHF.R.U32.HI R7, RZ, 0x4, R6.reuse ;  /* 0x00000004ff077819 */ /* 0x100fe40000011606 */
[----:B------:R-:W-:-:S05]  /*0f40*/  SHF.R.U64 R5, R5, 0x4, R6 ;  /* 0x0000000405057819 */ /* 0x000fca0000001206 */
[----:B------:R3:W-:Y:S01]  /*0f50*/  STS [UR24+0xc], R5 ;  /* 0x00000c05ff007988 */ /* 0x0007e20008000818 */
[----:B--2---:R-:W-:Y:S02]  /*0f60*/  LOP3.LUT R4, R4, 0x7, RZ, 0xb8, !PT ;  /* 0x0000000704047812 */ /* 0x004fe400078eb8ff */
[----:B-1----:R-:W-:-:S03]  /*0f70*/  LOP3.LUT R0, R0, 0xf, R7, 0xb8, !PT ;  /* 0x0000000f00007812 */ /* 0x002fc600078eb807 */
[----:B------:R3:W-:Y:S04]  /*0f80*/  STS [UR24+0x34], R4 ;  /* 0x00003404ff007988 */ /* 0x0007e80008000818 */
[----:B------:R3:W-:Y:S02]  /*0f90*/  STS [UR24+0x1c], R0 ;  /* 0x00001c00ff007988 */ /* 0x0007e40008000818 */
.L_x_38:
[----:B------:R-:W-:Y:S05]  /*0fa0*/  BSYNC B4 ;  /* 0x0000000000047941 */ /* 0x000fea0003800000 */
.L_x_37:
[----:B------:R-:W-:Y:S04]  /*0fb0*/  BSSY B4, `(.L_x_39) ;  /* 0x000001a000047945 */ /* 0x000fe80003800000 */
[----:B------:R-:W-:Y:S04]  /*0fc0*/  BSSY B5, `(.L_x_40) ;  /* 0x0000015000057945 */ /* 0x000fe80003800000 */
[----:B------:R-:W-:Y:S05]  /*0fd0*/  @P2 BRA `(.L_x_41) ;  /* 0x0000000000202947 */ /* 0x000fea0003800000 */
[----:B-1-3--:R-:W1:Y:S02]  /*0fe0*/  LDS R0, [UR24+0x34] ;  /* 0x00003418ff007984 */ /* 0x00ae640008000800 */
[----:B-1----:R-:W-:-:S05]  /*0ff0*/  LOP3.LUT R0, R0, 0x38, RZ, 0xb8, !PT ;  /* 0x0000003800007812 */ /* 0x002fca00078eb8ff */
[----:B------:R1:W-:Y:S01]  /*1000*/  STS [UR24+0x34], R0 ;  /* 0x00003400ff007988 */ /* 0x0003e20008000818 */
[----:B------:R-:W-:Y:S05]  /*1010*/  @P2 BRA `(.L_x_42) ;  /* 0x0000000000202947 */ /* 0x000fea0003800000 */
[----:B-1----:R-:W1:Y:S01]  /*1020*/  LDS R0, [UR24+0x8] ;  /* 0x00000818ff007984 */ /* 0x002e620008000800 */
[----:B------:R-:W-:-:S05]  /*1030*/  IMAD.MOV.U32 R5, RZ, RZ, 0x780 ;  /* 0x00000780ff057424 */ /* 0x000fca00078e00ff */
[----:B-1----:R-:W-:-:S05]  /*1040*/  LOP3.LUT R0, R0, 0x300, R5, 0xd8, !PT ;  /* 0x0000030000007812 */ /* 0x002fca00078ed805 */
[----:B------:R1:W-:Y:S02]  /*1050*/  STS [UR24+0x8], R0 ;  /* 0x00000800ff007988 */ /* 0x0003e40008000818 */
.L_x_41:
[----:B------:R-:W-:Y:S05]  /*1060*/  @P2 BRA `(.L_x_43) ;  /* 0x0000000000282947 */ /* 0x000fea0003800000 */
[----:B-1-3--:R-:W1:Y:S02]  /*1070*/  LDS R0, [UR24+0x8] ;  /* 0x00000818ff007984 */ /* 0x00ae640008000800 */
[----:B-1----:R-:W-:-:S05]  /*1080*/  LOP3.LUT R0, R0, 0x1800, RZ, 0xb8, !PT ;  /* 0x0000180000007812 */ /* 0x002fca00078eb8ff */
[----:B------:R3:W-:Y:S02]  /*1090*/  STS [UR24+0x8], R0 ;  /* 0x00000800ff007988 */ /* 0x0007e40008000818 */
.L_x_42:
[----:B------:R-:W-:Y:S05]  /*10a0*/  @P2 BREAK B5 ;  /* 0x0000000000052942 */ /* 0x000fea0003800000 */
[----:B------:R-:W-:Y:S05]  /*10b0*/  @P2 BRA `(.L_x_44) ;  /* 0x0000000000242947 */ /* 0x000fea0003800000 */
[----:B-1-3--:R-:W1:Y:S01]  /*10c0*/  LDS R0, [UR24+0x8] ;  /* 0x00000818ff007984 */ /* 0x00ae620008000800 */
[----:B------:R-:W-:-:S05]  /*10d0*/  IMAD.MOV.U32 R5, RZ, RZ, 0x6000 ;  /* 0x00006000ff057424 */ /* 0x000fca00078e00ff */
[----:B-1----:R-:W-:-:S04]  /*10e0*/  LOP3.LUT R0, R0, 0x6000, R5, 0xd8, !PT ;  /* 0x0000600000007812 */ /* 0x002fc800078ed805 */
[----:B------:R-:W-:-:S05]  /*10f0*/  LOP3.LUT R0, R0, 0x400000, RZ, 0xb8, !PT ;  /* 0x0040000000007812 */ /* 0x000fca00078eb8ff */
[----:B------:R1:W-:Y:S02]  /*1100*/  STS [UR24+0x8], R0 ;  /* 0x00000800ff007988 */ /* 0x0003e40008000818 */
.L_x_43:
[----:B------:R-:W-:Y:S05]  /*1110*/  BSYNC B5 ;  /* 0x0000000000057941 */ /* 0x000fea0003800000 */
.L_x_40:
[----:B-1-3--:R-:W1:Y:S02]  /*1120*/  @!P2 LDS R0, [UR24+0x8] ;  /* 0x00000818ff00a984 */ /* 0x00ae640008000800 */
[----:B-1----:R-:W-:-:S05]  /*1130*/  @!P2 LOP3.LUT R0, R0, 0x8000, RZ, 0xb8, !PT ;  /* 0x000080000000a812 */ /* 0x002fca00078eb8ff */
[----:B------:R1:W-:Y:S02]  /*1140*/  @!P2 STS [UR24+0x8], R0 ;  /* 0x00000800ff00a988 */ /* 0x0003e40008000818 */
.L_x_44:
[----:B------:R-:W-:Y:S05]  /*1150*/  BSYNC B4 ;  /* 0x0000000000047941 */ /* 0x000fea0003800000 */
.L_x_39:
[----:B------:R-:W-:Y:S05]  /*1160*/  WARPSYNC.ALL ;  /* 0x0000000000007948 */ /* 0x000fea0003800000 */
[----:B------:R1:W-:Y:S01]  /*1170*/  STL [R1], RZ ;  /* 0x000000ff01007387 */ /* 0x0003e20000100800 */
[----:B------:R-:W-:Y:S01]  /*1180*/  UIADD3 UR5, UR5, 0x100, URZ ;  /* 0x0000010005057890 */ /* 0x000fe2000fffe03f */
[----:B------:R-:W-:Y:S02]  /*1190*/  ISETP.GE.AND P1, PT, R13, 0x1, PT ;  /* 0x000000010d00780c */ /* 0x000fe40003f26270 */
[----:B------:R-:W-:Y:S01]  /*11a0*/  CS2R R152, SRZ ;  /* 0x0000000000987805 */ /* 0x000fe2000001ff00 */
[----:B------:R1:W-:Y:S01]  /*11b0*/  STL [R1+0x4], RZ ;  /* 0x000004ff01007387 */ /* 0x0003e20000100800 */
[----:B------:R-:W-:Y:S01]  /*11c0*/  UIADD3 UR30, UP0, UR5, UR30, URZ ;  /* 0x0000001e051e7290 */ /* 0x000fe2000ff1e03f */
[----:B------:R-:W-:-:S02]  /*11d0*/  CS2R R154, SRZ ;  /* 0x00000000009a7805 */ /* 0x000fc4000001ff00 */
[----:B------:R-:W-:Y:S01]  /*11e0*/  CS2R R156, SRZ ;  /* 0x00000000009c7805 */ /* 0x000fe2000001ff00 */
[----:B------:R1:W-:Y:S01]  /*11f0*/  STL [R1+0x8], RZ ;  /* 0x000008ff01007387 */ /* 0x0003e20000100800 */
[----:B------:R-:W-:Y:S01]  /*1200*/  ULEA.HI.X.SX32 UR31, UR5, UR31, 0x1, UP0 ;  /* 0x0000001f051f7291 */ /* 0x000fe200080f0e3f */
[----:B------:R-:W-:Y:S02]  /*1210*/  CS2R R158, SRZ ;  /* 0x00000000009e7805 */ /* 0x000fe4000001ff00 */
[----:B------:R-:W-:Y:S01]  /*1220*/  CS2R R160, SRZ ;  /* 0x0000000000a07805 */ /* 0x000fe2000001ff00 */
[----:B------:R1:W-:Y:S01]  /*1230*/  STL [R1+0xc], RZ ;  /* 0x00000cff01007387 */ /* 0x0003e20000100800 */
[----:B------:R-:W-:Y:S02]  /*1240*/  CS2R R162, SRZ ;  /* 0x0000000000a27805 */ /* 0x000fe4000001ff00 */
[----:B------:R-:W-:Y:S02]  /*1250*/  CS2R R164, SRZ ;  /* 0x0000000000a47805 */ /* 0x000fe4000001ff00 */
[----:B------:R-:W-:Y:S01]  /*1260*/  CS2R R166, SRZ ;  /* 0x0000000000a67805 */ /* 0x000fe2000001ff00 */
[----:B------:R1:W-:Y:S01]  /*1270*/  STL [R1+0x10], RZ ;  /* 0x000010ff01007387 */ /* 0x0003e20000100800 */
[----:B------:R-:W-:-:S02]  /*1280*/  CS2R R168, SRZ ;  /* 0x0000000000a87805 */ /* 0x000fc4000001ff00 */
        /* <DEDUP_REMOVED lines=98> */
[----:B------:R1:W-:Y:S04]  /*18b0*/  STL [R1+0x74], RZ ;  /* 0x000074ff01007387 */ /* 0x0003e80000100800 */
        /* <DEDUP_REMOVED lines=33> */
[----:B------:R1:W-:Y:S01]  /*1ad0*/  STL [R1+0xfc], RZ ;  /* 0x0000fcff01007387 */ /* 0x0003e20000100800 */
[----:B------:R-:W-:Y:S05]  /*1ae0*/  @P0 BRA `(.L_x_45) ;  /* 0x0000000000280947 */ /* 0x000fea0003800000 */
[----:B-1-3--:R-:W1:Y:S01]  /*1af0*/  S2R R0, SR_LANEID ;  /* 0x0000000000007919 */ /* 0x00ae620000000000 */
[----:B------:R-:W-:Y:S05]  /*1b00*/  WARPSYNC.ALL ;  /* 0x0000000000007948 */ /* 0x000fea0003800000 */
[----:B-1----:R-:W-:-:S05]  /*1b10*/  IMAD.SHL.U32 R0, R0, 0x4, RZ ;  /* 0x0000000400007824 */ /* 0x002fca00078e00ff */
[----:B------:R-:W1:Y:S01]  /*1b20*/  LDS R7, [R0+UR24] ;  /* 0x0000001800077984 */ /* 0x000e620008000800 */
[----:B--2-4-:R-:W-:-:S05]  /*1b30*/  IADD3 R4, P3, R0, UR30, RZ ;  /* 0x0000001e00047c10 */ /* 0x014fca000ff7e0ff */
[----:B------:R-:W-:-:S05]  /*1b40*/  IMAD.X R5, RZ, RZ, UR31, P3 ;  /* 0x0000001fff057e24 */ /* 0x000fca00098e06ff */
[----:B-1----:R1:W5:Y:S01]  /*1b50*/  ATOMG.E.EXCH.STRONG.GPU PT, RZ, [R4], R7 ;  /* 0x0000000704ff73a8 */ /* 0x00236200041ee100 */
[----:B------:R-:W-:-:S04]  /*1b60*/  DEPBAR {5,4,3,2,1,0} ;  /* 0x0000003f0000791a */ /* 0x000fc80000000000 */
[----:B------:R1:W-:Y:S01]  /*1b70*/  UTMACCTL.IV [UR30] ;  /* 0x000000001e0079b9 */ /* 0x0003e20008000000 */
[----:B------:R-:W-:Y:S01]  /*1b80*/  NOP ;  /* 0x0000000000007918 */ /* 0x000fe20000000000 */
.L_x_45:
[----:B------:R-:W-:Y:S05]  /*1b90*/  @P0 BRA `(.L_x_46) ;  /* 0x00000000000c0947 */ /* 0x000fea0003800000 */
[----:B------:R0:W-:Y:S01]  /*1ba0*/  UTMACMDFLUSH ;  /* 0x00000000000079b7 */ /* 0x0001e20000000000 */
[----:B------:R-:W-:Y:S05]  /*1bb0*/  @P0 BRA `(.L_x_46) ;  /* 0x0000000000040947 */ /* 0x000fea0003800000 */
[----:B------:R-:W-:-:S04]  /*1bc0*/  DEPBAR.LE SB0, 0x0 ;  /* 0x000080000000791a */ /* 0x000fc80000000000 */
.L_x_46:
[----:B------:R-:W-:Y:S05]  /*1bd0*/  WARPSYNC.ALL ;  /* 0x0000000000007948 */ /* 0x000fea0003800000 */
[----:B-----5:R-:W-:Y:S01]  /*1be0*/  BAR.SYNC.DEFER_BLOCKING 0x0 ;  /* 0x0000000000007b1d */ /* 0x020fe20000010000 */
[----:B------:R-:W-:Y:S01]  /*1bf0*/  USHF.L.U32 UR15, UR25, 0x7, URZ ;  /* 0x00000007190f7899 */ /* 0x000fe2000800063f */
[----:B------:R-:W-:Y:S01]  /*1c00*/  CS2R R62, SRZ ;  /* 0x00000000003e7805 */ /* 0x000fe2000001ff00 */
[----:B------:R-:W-:Y:S01]  /*1c10*/  USHF.L.U32 UR11, UR36, 0x8, URZ ;  /* 0x00000008240b7899 */ /* 0x000fe2000800063f */
[----:B------:R-:W-:Y:S02]  /*1c20*/  CS2R R64, SRZ ;  /* 0x0000000000407805 */ /* 0x000fe4000001ff00 */
[----:B------:R-:W-:Y:S01]  /*1c30*/  CS2R R66, SRZ ;  /* 0x0000000000427805 */ /* 0x000fe2000001ff00 */
[----:B------:R-:W-:Y:S01]  /*1c40*/  VOTEU.ALL UP0, P2 ;  /* 0x00000000003f7886 */ /* 0x000fe20001000000 */
[----:B------:R-:W-:Y:S01]  /*1c50*/  UMOV UR6, 0x1 ;  /* 0x0000000100067882 */ /* 0x000fe20000000000 */
[----:B------:R-:W-:Y:S01]  /*1c60*/  VOTEU.ALL UP1, P2 ;  /* 0x00000000003f7886 */ /* 0x000fe20001020000 */
[----:B------:R-:W-:Y:S01]  /*1c70*/  VOTEU.ALL UP2, P2 ;  /* 0x00000000003f7886 */ /* 0x000fe20001040000 */
[----:B------:R-:W-:Y:S01]  /*1c80*/  CS2R R68, SRZ ;  /* 0x0000000000447805 */ /* 0x000fe2000001ff00 */
[----:B------:R-:W-:-:S04]  /*1c90*/  @!UP0 UIADD3 UR8, -UR6, 0x100000, URZ ;  /* 0x0010000006088890 */ /* 0x000fc8000fffe13f */
[----:B------:R-:W-:Y:S02]  /*1ca0*/  @!UP0 USHF.L.U32 UR9, UR8, 0xb, URZ ;  /* 0x0000000b08098899 */ /* 0x000fe4000800063f */
[----:B------:R-:W-:Y:S01]  /*1cb0*/  @!UP0 USHF.L.U32 UR8, UR8, 0x1, URZ ;  /* 0x0000000108088899 */ /* 0x000fe2000800063f */
        /* <DEDUP_REMOVED lines=9> */
[----:B------:R-:W-:Y:S01]  /*1d50*/  VOTEU.ALL UP0, P2 ;  /* 0x00000000003f7886 */ /* 0x000fe20001000000 */
[----:B------:R-:W-:Y:S02]  /*1d60*/  CS2R R76, SRZ ;  /* 0x00000000004c7805 */ /* 0x000fe4000001ff00 */
[----:B------:R-:W-:Y:S02]  /*1d70*/  CS2R R78, SRZ ;  /* 0x00000000004e7805 */ /* 0x000fe4000001ff00 */
[----:B------:R-:W-:Y:S02]  /*1d80*/  CS2R R80, SRZ ;  /* 0x0000000000507805 */ /* 0x000fe4000001ff00 */
[----:B------:R-:W-:-:S02]  /*1d90*/  CS2R R82, SRZ ;  /* 0x0000000000527805 */ /* 0x000fc4000001ff00 */
[----:B------:R-:W-:Y:S02]  /*1da0*/  CS2R R84, SRZ ;  /* 0x0000000000547805 */ /* 0x000fe4000001ff00 */
[----:B------:R-:W-:Y:S01]  /*1db0*/  CS2R R86, SRZ ;  /* 0x0000000000567805 */ /* 0x000fe2000001ff00 */
[----:B------:R-:W2:Y:S02]  /*1dc0*/  FENCE.VIEW.ASYNC.S ;  /* 0x00000000000073c6 */ /* 0x000ea40000000000 */
[----:B--2---:R2:W3:Y:S02]  /*1dd0*/  @!UP0 SYNCS.EXCH.64 URZ, [UR24+0x12000], UR8 ;  /* 0x01200008183f85b2 */ /* 0x0044e40008000100 */
[----:B---3--:R-:W-:Y:S06]  /*1de0*/  BAR.SYNC.DEFER_BLOCKING 0x0 ;  /* 0x0000000000007b1d */ /* 0x008fec0000010000 */
[----:B------:R2:W3:Y:S02]  /*1df0*/  @!UP1 SYNCS.EXCH.64 URZ, [UR24+0x12008], UR12 ;  /* 0x0120080c183f95b2 */ /* 0x0004e40008000100 */
[----:B---3--:R-:W-:Y:S06]  /*1e00*/  BAR.SYNC.DEFER_BLOCKING 0x0 ;  /* 0x0000000000007b1d */ /* 0x008fec0000010000 */
[----:B------:R2:W3:Y:S01]  /*1e10*/  @!UP2 SYNCS.EXCH.64 URZ, [UR24+0x12010], UR6 ;  /* 0x01201006183fa5b2 */ /* 0x0004e20008000100 */
[----:B------:R-:W-:Y:S05]  /*1e20*/  @!P1 BRA `(.L_x_47) ;  /* 0x0000001400f09947 */ /* 0x000fea0003800000 */
[----:B------:R1:W-:Y:S01]  /*1e30*/  STL [R1], RZ ;  /* 0x000000ff01007387 */ /* 0x0003e20000100800 */
[----:B------:R-:W-:Y:S02]  /*1e40*/  CS2R R152, SRZ ;  /* 0x0000000000987805 */ /* 0x000fe4000001ff00 */
        /* <DEDUP_REMOVED lines=127> */
[----:B------:R-:W-:Y:S01]  /*2640*/  UMOV UR5, URZ ;  /* 0x0000003f00057c82 */ /* 0x000fe20008000000 */
[----:B------:R-:W-:-:S02]  /*2650*/  UMOV UR10, URZ ;  /* 0x0000003f000a7c82 */ /* 0x000fc40008000000 */
        /* <DEDUP_REMOVED lines=30> */
[----:B------:R1:W-:Y:S02]  /*2840*/  STL [R1+0xfc], RZ ;  /* 0x0000fcff01007387 */ /* 0x0003e40000100800 */
.L_x_49:
[----:B---3--:R-:W-:Y:S01]  /*2850*/  BAR.SYNC.DEFER_BLOCKING 0x0 ;  /* 0x0000000000007b1d */ /* 0x008fe20000010000 */
[----:B------:R-:W-:Y:S01]  /*2860*/  ULEA UR18, UR5, UR24, 0x3 ;  /* 0x0000001805127291 */ /* 0x000fe2000f8e183f */
[----:B-1----:R-:W-:Y:S01]  /*2870*/  @!P2 IMAD.MOV.U32 R0, RZ, RZ, 0x6000 ;  /* 0x00006000ff00a424 */ /* 0x002fe200078e00ff */
[----:B------:R-:W-:Y:S01]  /*2880*/  ELECT P0, URZ, PT ;  /* 0x00000000003f782f */ /* 0x000fe20003800000 */
[----:B--2---:R-:W-:-:S03]  /*2890*/  ULEA UR8, UR5, UR24, 0xe ;  /* 0x0000001805087291 */ /* 0x004fc6000f8e703f */
[----:B------:R-:W-:Y:S02]  /*28a0*/  ISETP.LT.U32.AND P0, PT, R2, 0x20, P0 ;  /* 0x000000200200780c */ /* 0x000fe40000701070 */
[----:B------:R-:W-:Y:S01]  /*28b0*/  ELECT P1, URZ, PT ;  /* 0x00000000003f782f */ /* 0x000fe20003820000 */
[----:B------:R-:W-:-:S03]  /*28c0*/  ULEA UR12, UR5, UR24, 0xd ;  /* 0x00000018050c7291 */ /* 0x000fc6000f8e683f */
[----:B------:R-:W-:Y:S01]  /*28d0*/  ISETP.LT.U32.AND P1, PT, R2, 0x20, P1 ;  /* 0x000000200200780c */ /* 0x000fe20000f21070 */
[----:B------:R-:W-:Y:S01]  /*28e0*/  UMOV UR14, UR10 ;  /* 0x0000000a000e7c82 */ /* 0x000fe20008000000 */
[----:B------:R-:W-:-:S05]  /*28f0*/  UIADD3 UR12, UR12, 0xc000, URZ ;  /* 0x0000c0000c0c7890 */ /* 0x000fca000fffe03f */
[----:B------:R-:W-:Y:S01]  /*2900*/  VOTEU.ANY UP0, P0 ;  /* 0x00000000003f7886 */ /* 0x000fe20000000100 */
[----:B------:R-:W-:Y:S01]  /*2910*/  VOTEU.ANY UP2, P0 ;  /* 0x00000000003f7886 */ /* 0x000fe20000040100 */
[----:B------:R1:W-:Y:S01]  /*2920*/  @!P2 SYNCS.ARRIVE.TRANS64 RZ, [UR18+0x12000], R0 ;  /* 0x01200000ffffa9a7 */ /* 0x0003e20008000012 */
[----:B------:R2:W-:Y:S06]  /*2930*/  MEMBAR.ALL.CTA ;  /* 0x0000000000007992 */ /* 0x0005ec0000008000 */
[----:B--2---:R-:W2:Y:S01]  /*2940*/  FENCE.VIEW.ASYNC.S ;  /* 0x00000000000073c6 */ /* 0x004ea20000000000 */
[----:B------:R-:W-:Y:S01]  /*2950*/  @UP0 UIADD3 UR9, UR18, 0x12000, URZ ;  /* 0x0001200012090890 */ /* 0x000fe2000fffe03f */
[----:B------:R-:W-:Y:S01]  /*2960*/  @UP0 UMOV UR6, UR26 ;  /* 0x0000001a00060c82 */ /* 0x000fe20008000000 */
[----:B------:R-:W-:Y:S01]  /*2970*/  @UP0 UMOV UR7, UR27 ;  /* 0x0000001b00070c82 */ /* 0x000fe20008000000 */
[----:B--2---:R-:W-:Y:S01]  /*2980*/  VOTEU.ANY UP1, P1 ;  /* 0x00000000003f7886 */ /* 0x004fe20000820100 */
[----:B------:R-:W-:Y:S01]  /*2990*/  VOTEU.ANY UP3, P1 ;  /* 0x00000000003f7886 */ /* 0x000fe20000860100 */
[----:B-1----:R-:W-:-:S03]  /*29a0*/  IMAD.U32 R0, RZ, RZ, UR4 ;  /* 0x00000004ff007e24 */ /* 0x002fc6000f8e00ff */
[----:B------:R-:W-:Y:S01]  /*29b0*/  @UP1 UIADD3 UR13, UR18, 0x12000, URZ ;  /* 0x00012000120d1890 */ /* 0x000fe2000fffe03f */
[----:B------:R-:W-:Y:S01]  /*29c0*/  @UP1 UMOV UR16, UR28 ;  /* 0x0000001c00101c82 */ /* 0x000fe20008000000 */
[----:B------:R-:W-:Y:S01]  /*29d0*/  @UP1 UMOV UR17, UR29 ;  /* 0x0000001d00111c82 */ /* 0x000fe20008000000 */
[----:B------:R-:W-:Y:S01]  /*29e0*/  SHF.L.U32 R0, R0, 0x1f, RZ ;  /* 0x0000001f00007819 */ /* 0x000fe200000006ff */
[----:B------:R-:W-:Y:S06]  /*29f0*/  BAR.SYNC.DEFER_BLOCKING 0x0 ;  /* 0x0000000000007b1d */ /* 0x000fec0000010000 */
[----:B------:R1:W-:Y:S02]  /*2a00*/  @UP2 UTMALDG.2D [UR8], [UR6] ;  /* 0x00000008060025b4 */ /* 0x0003e40008008000 */
[----:B------:R-:W-:Y:S06]  /*2a10*/  BAR.SYNC.DEFER_BLOCKING 0x0 ;  /* 0x0000000000007b1d */ /* 0x000fec0000010000 */
[----:B------:R1:W-:Y:S02]  /*2a20*/  @UP3 UTMALDG.2D [UR12], [UR16] ;  /* 0x0000000c100035b4 */ /* 0x0003e40008008000 */
[----:B------:R-:W-:Y:S06]  /*2a30*/  BAR.SYNC.DEFER_BLOCKING 0x0 ;  /* 0x0000000000007b1d */ /* 0x000fec0000010000 */
[----:B------:R-:W2:Y:S02]  /*2a40*/  SYNCS.PHASECHK.TRANS64.TRYWAIT P0, [UR18+0x12000], R0 ;  /* 0x01200000ff0075a7 */ /* 0x000ea40008000152 */
[----:B-12---:R-:W-:Y:S05]  /*2a50*/  @!P0 BRA `(.L_x_48) ;  /* 0x0000001c002c8947 */ /* 0x006fea0003800000 */
.L_x_50:
[----:B------:R-:W-:Y:S01]  /*2a60*/  STL.64 [R1+0x1f8], R86 ;  /* 0x0001f85601007387 */ /* 0x000fe20000100a00 */
[----:B------:R-:W-:Y:S01]  /*2a70*/  USHF.R.U32.HI UR16, URZ, 0x4, UR8 ;  /* 0x000000043f107899 */ /* 0x000fe20008011608 */
[----:B------:R-:W1:Y:S02]  /*2a80*/  LDC R0, c[0x0][0x230] ;  /* 0x00008c00ff007b82 */ /* 0x000e640000000800 */
[----:B------:R-:W-:Y:S04]  /*2a90*/  STL.64 [R1+0x1f0], R84 ;  /* 0x0001f05401007387 */ /* 0x000fe80000100a00 */
        /* <DEDUP_REMOVED lines=29> */
[----:B------:R2:W-:Y:S04]  /*2c70*/  STL.64 [R1+0x100], R24 ;  /* 0x0001001801007387 */ /* 0x0005e80000100a00 */
[----:B--2---:R-:W2:Y:S04]  /*2c80*/  LDL.LU.64 R24, [R1] ;  /* 0x0000000001187983 */ /* 0x004ea80000300a00 */
[----:B------:R-:W2:Y:S04]  /*2c90*/  LDL.LU.64 R26, [R1+0x8] ;  /* 0x00000800011a7983 */ /* 0x000ea80000300a00 */
        /* <DEDUP_REMOVED lines=29> */
[----:B------:R-:W2:Y:S01]  /*2e70*/  LDL.LU.64 R86, [R1+0xf8] ;  /* 0x0000f80001567983 */ /* 0x000ea20000300a00 */
[----:B------:R-:W-:-:S02]  /*2e80*/  USHF.R.U32.HI UR6, URZ, 0x4, UR12 ;  /* 0x000000043f067899 */ /* 0x000fc4000801160c */
[----:B------:R-:W-:Y:S02]  /*2e90*/  USGXT.U32 UR16, UR16, 0xe ;  /* 0x0000000e1010789a */ /* 0x000fe40008000000 */
[----:B------:R-:W-:Y:S01]  /*2ea0*/  USGXT.U32 UR6, UR6, 0xe ;  /* 0x0000000e0606789a */ /* 0x000fe20008000000 */
[----:B------:R-:W-:Y:S01]  /*2eb0*/  UMOV UR17, 0x80000020 ;  /* 0x8000002000117882 */ /* 0x000fe20000000000 */
[----:B------:R-:W-:Y:S01]  /*2ec0*/  UMOV UR19, 0x80000020 ;  /* 0x8000002000137882 */ /* 0x000fe20000000000 */
[----:B------:R-:W-:Y:S01]  /*2ed0*/  UIADD3 UR20, UP0, UR16, 0x2, URZ ;  /* 0x0000000210147890 */ /* 0x000fe2000ff1e03f */
[----:B------:R-:W-:-:S03]  /*2ee0*/  UMOV UR8, URZ ;  /* 0x0000003f00087c82 */ /* 0x000fc60008000000 */
[----:B------:R-:W-:Y:S01]  /*2ef0*/  UMOV UR18, UR6 ;  /* 0x0000000600127c82 */ /* 0x000fe20008000000 */
[----:B------:R-:W-:Y:S01]  /*2f00*/  UMOV UR22, 0xfffffffe ;  /* 0xfffffffe00167882 */ /* 0x000fe20000000000 */
[----:B------:R-:W-:Y:S01]  /*2f10*/  UMOV UR23, 0x7fffffdf ;  /* 0x7fffffdf00177882 */ /* 0x000fe20000000000 */
[----:B------:R-:W-:Y:S01]  /*2f20*/  UMOV UR7, URZ ;  /* 0x0000003f00077c82 */ /* 0x000fe20008000000 */
[----:B------:R-:W-:Y:S02]  /*2f30*/  UIADD3.X UR21, UR8, -0x7fffffe0, URZ, UP0, !UPT ;  /* 0x8000002008157890 */ /* 0x000fe400087fe43f */
[----:B------:R-:W-:Y:S01]  /*2f40*/  UIADD3.64 UR22, UR6, -UR22, URZ ;  /* 0x8000001606167297 */ /* 0x000fe2000fffe03f */
[----:B--2---:R-:W-:-:S06]  /*2f50*/  WARPGROUP.ARRIVE ;  /* 0x00000000000079c5 */ /* 0x004fcc0000000000 */
[----:B------:R-:W-:Y:S01]  /*2f60*/  HGMMA.64x128x16.F32 R24, gdesc[UR16], R24, gsb0 ;  /* 0x01e00000101879f0 */ /* 0x000fe20008000818 */
[----:B------:R-:W-:Y:S02]  /*2f70*/  UIADD3.64 UR16, UR20, 0xfe, URZ ;  /* 0x000000fe14107897 */ /* 0x000fe4000fffe03f */
[----:B------:R-:W-:Y:S02]  /*2f80*/  WARPGROUP.DEPBAR.LE gsb0, 0x0 ;  /* 0x00008000000079c5 */ /* 0x000fe40000010000 */
[----:B------:R-:W-:-:S07]  /*2f90*/  WARPGROUP.ARRIVE ;  /* 0x00000000000079c5 */ /* 0x000fce0000000000 */
[----:B------:R-:W-:Y:S01]  /*2fa0*/  HGMMA.64x128x16.F32 R24, gdesc[UR20], R24, gsb0 ;  /* 0x01e00000141879f0 */ /* 0x000fe20008000818 */
[----:B------:R-:W-:Y:S01]  /*2fb0*/  UIADD3.64 UR32, UR20, 0x100, URZ ;  /* 0x0000010014207897 */ /* 0x000fe2000fffe03f */
[----:B------:R-:W-:Y:S01]  /*2fc0*/  UMOV UR34, UR22 ;  /* 0x0000001600227c82 */ /* 0x000fe20008000000 */
[----:B------:R-:W-:Y:S01]  /*2fd0*/  UMOV UR35, UR23 ;  /* 0x0000001700237c82 */ /* 0x000fe20008000000 */
[----:B------:R-:W-:Y:S02]  /*2fe0*/  WARPGROUP.DEPBAR.LE gsb0, 0x0 ;  /* 0x00008000000079c5 */ /* 0x000fe40000010000 */
[----:B------:R-:W-:Y:S01]  /*2ff0*/  WARPGROUP.ARRIVE ;  /* 0x00000000000079c5 */ /* 0x000fe20000000000 */
[----:B------:R-:W-:Y:S04]  /*3000*/  STL.64 [R1], R24 ;  /* 0x0000001801007387 */ /* 0x000fe80000100a00 */
[----:B------:R-:W-:Y:S01]  /*3010*/  STL.64 [R1+0x8], R26 ;  /* 0x0000081a01007387 */ /* 0x000fe20000100a00 */
[----:B------:R-:W-:Y:S03]  /*3020*/  HGMMA.64x128x16.F32 R152, gdesc[UR16], R152, gsb0 ;  /* 0x01e00000109879f0 */ /* 0x000fe60008000898 */
        /* <DEDUP_REMOVED lines=30> */
[----:B--2---:R-:W2:Y:S01]  /*3210*/  LDL.LU.64 R86, [R1+0x1f8] ;  /* 0x0001f80001567983 */ /* 0x004ea20000300a00 */
[----:B------:R-:W-:-:S02]  /*3220*/  WARPGROUP.DEPBAR.LE gsb0, 0x0 ;  /* 0x00008000000079c5 */ /* 0x000fc40000010000 */
[----:B------:R-:W-:Y:S01]  /*3230*/  WARPGROUP.ARRIVE ;  /* 0x00000000000079c5 */ /* 0x000fe20000000000 */
[----:B------:R-:W2:Y:S04]  /*3240*/  LDL.LU.64 R84, [R1+0x1f0] ;  /* 0x0001f00001547983 */ /* 0x000ea80000300a00 */
[----:B------:R-:W2:Y:S01]  /*3250*/  LDL.LU.64 R82, [R1+0x1e8] ;  /* 0x0001e80001527983 */ /* 0x000ea20000300a00 */
[----:B------:R-:W-:Y:S03]  /*3260*/  HGMMA.64x128x16.F32 R152, gdesc[UR32], R152, gsb0 ;  /* 0x01e00000209879f0 */ /* 0x000fe60008000898 */
        /* <DEDUP_REMOVED lines=29> */
[----:B------:R-:W-:-:S02]  /*3440*/  UIADD3.64 UR16, UR20, 0x1fe, URZ ;  /* 0x000001fe14107897 */ /* 0x000fc4000fffe03f */
[----:B------:R-:W-:Y:S01]  /*3450*/  UIADD3.64 UR32, UR20, 0x200, URZ ;  /* 0x0000020014207897 */ /* 0x000fe2000fffe03f */
[----:B------:R-:W-:Y:S01]  /*3460*/  UMOV UR34, UR22 ;  /* 0x0000001600227c82 */ /* 0x000fe20008000000 */
[----:B------:R-:W-:Y:S01]  /*3470*/  UMOV UR35, UR23 ;  /* 0x0000001700237c82 */ /* 0x000fe20008000000 */
[----:B------:R-:W-:Y:S02]  /*3480*/  UIADD3 UR10, UR10, 0x20, URZ ;  /* 0x000000200a0a7890 */ /* 0x000fe4000fffe03f */
[----:B------:R-:W-:-:S04]  /*3490*/  UIADD3 UR5, UR5, 0x1, URZ ;  /* 0x0000000105057890 */ /* 0x000fc8000fffe03f */
[----:B-1----:R-:W-:Y:S01]  /*34a0*/  ISETP.LE.AND P0, PT, R0, UR10, PT ;  /* 0x0000000a00007c0c */ /* 0x002fe2000bf03270 */
[----:B------:R-:W-:-:S04]  /*34b0*/  UISETP.NE.U32.AND UP0, UPT, UR5, 0x3, UPT ;  /* 0x000000030500788c */ /* 0x000fc8000bf05070 */
[----:B------:R-:W-:Y:S01]  /*34c0*/  USEL UR6, URZ, 0x1, UP0 ;  /* 0x000000013f067887 */ /* 0x000fe20008000000 */
[----:B------:R-:W-:Y:S02]  /*34d0*/  WARPGROUP.DEPBAR.LE gsb0, 0x0 ;  /* 0x00008000000079c5 */ /* 0x000fe40000010000 */
[----:B------:R-:W-:Y:S01]  /*34e0*/  WARPGROUP.ARRIVE ;  /* 0x00000000000079c5 */ /* 0x000fe20000000000 */
[----:B------:R-:W-:Y:S02]  /*34f0*/  USEL UR5, UR5, URZ, UP0 ;  /* 0x0000003f05057287 */ /* 0x000fe40008000000 */
[----:B------:R-:W-:-:S03]  /*3500*/  ULOP3.LUT UR4, UR4, UR6, URZ, 0x3c, !UPT ;  /* 0x0000000604047292 */ /* 0x000fc6000f8e3c3f */
[----:B------:R-:W-:Y:S01]  /*3510*/  HGMMA.64x128x16.F32 R88, gdesc[UR16], R88, gsb0 ;  /* 0x01e00000105879f0 */ /* 0x000fe20008000858 */
[----:B------:R-:W-:Y:S02]  /*3520*/  UIADD3.64 UR16, UR20, 0x2fe, URZ ;  /* 0x000002fe14107897 */ /* 0x000fe4000fffe03f */
[----:B------:R-:W-:Y:S01]  /*3530*/  UIADD3.64 UR20, UR20, 0x300, URZ ;  /* 0x0000030014147897 */ /* 0x000fe2000fffe03f */
[----:B------:R-:W-:Y:S02]  /*3540*/  WARPGROUP.DEPBAR.LE gsb0, 0x0 ;  /* 0x00008000000079c5 */ /* 0x000fe40000010000 */
[----:B------:R-:W-:-:S06]  /*3550*/  WARPGROUP.ARRIVE ;  /* 0x00000000000079c5 */ /* 0x000fcc0000000000 */
[----:B------:R-:W-:Y:S03]  /*3560*/  HGMMA.64x128x16.F32 R88, gdesc[UR32], R88, gsb0 ;  /* 0x01e00000205879f0 */ /* 0x000fe60008000858 */
[----:B------:R-:W-:Y:S02]  /*3570*/  WARPGROUP.DEPBAR.LE gsb0, 0x0 ;  /* 0x00008000000079c5 */ /* 0x000fe40000010000 */
[----:B--2---:R-:W-:-:S07]  /*3580*/  WARPGROUP.ARRIVE ;  /* 0x00000000000079c5 */ /* 0x004fce0000000000 */
[----:B------:R-:W-:Y:S03]  /*3590*/  HGMMA.64x128x16.F32 R24, gdesc[UR16], R24, gsb0 ;  /* 0x01e00000101879f0 */ /* 0x000fe60008000818 */
[----:B------:R-:W-:Y:S02]  /*35a0*/  WARPGROUP.DEPBAR.LE gsb0, 0x0 ;  /* 0x00008000000079c5 */ /* 0x000fe40000010000 */
[----:B------:R-:W-:-:S07]  /*35b0*/  WARPGROUP.ARRIVE ;  /* 0x00000000000079c5 */ /* 0x000fce0000000000 */
[----:B------:R-:W-:Y:S03]  /*35c0*/  HGMMA.64x128x16.F32 R24, gdesc[UR20], R24, gsb0 ;  /* 0x01e00000141879f0 */ /* 0x000fe60008000818 */
[----:B------:R-:W-:Y:S02]  /*35d0*/  WARPGROUP.DEPBAR.LE gsb0, 0x0 ;  /* 0x00008000000079c5 */ /* 0x000fe40000010000 */
[----:B------:R-:W-:Y:S05]  /*35e0*/  @!P0 BRA `(.L_x_49) ;  /* 0xfffffff000988947 */ /* 0x000fea000383ffff */
.L_x_47:
[----:B------:R5:W-:Y:S04]  /*35f0*/  STL [R1+0x10c], R84 ;  /* 0x00010c5401007387 */ /* 0x000be80000100800 */
[----:B------:R-:W2:Y:S01]  /*3600*/  LDL.LU R8, [R1] ;  /* 0x0000000001087983 */ /* 0x000ea20000300800 */
[----:B---3--:R-:W-:Y:S06]  /*3610*/  BAR.SYNC.DEFER_BLOCKING 0x0 ;  /* 0x0000000000007b1d */ /* 0x008fec0000010000 */
[----:B-----5:R-:W2:Y:S04]  /*3620*/  LDL.LU R84, [R1+0x4] ;  /* 0x0000040001547983 */ /* 0x020ea80000300800 */
[----:B------:R3:W-:Y:S04]  /*3630*/  STL [R1+0x108], R85 ;  /* 0x0001085501007387 */ /* 0x0007e80000100800 */
[----:B---3--:R-:W3:Y:S01]  /*3640*/  LDL.LU R85, [R1+0xc] ;  /* 0x00000c0001557983 */ /* 0x008ee20000300800 */
[----:B------:R-:W5:Y:S03]  /*3650*/  @!P2 SYNCS.CCTL.IV [UR24+0x12000] ;  /* 0x01200000ff00a9b1 */ /* 0x000f660008000018 */
[----:B------:R-:W3:Y:S04]  /*3660*/  LDL.LU R9, [R1+0x8] ;  /* 0x0000080001097983 */ /* 0x000ee80000300800 */
[----:B------:R1:W-:Y:S01]  /*3670*/  STL [R1+0x104], R86 ;  /* 0x0001045601007387 */ /* 0x0003e20000100800 */
[----:B-----5:R-:W-:Y:S06]  /*3680*/  BAR.SYNC.DEFER_BLOCKING 0x0 ;  /* 0x0000000000007b1d */ /* 0x020fec0000010000 */
[----:B-1----:R-:W5:Y:S04]  /*3690*/  LDL.LU R86, [R1+0x14] ;  /* 0x0000140001567983 */ /* 0x002f680000300800 */
[----:B------:R-:W5:Y:S04]  /*36a0*/  LDL.LU R10, [R1+0x10] ;  /* 0x00001000010a7983 */ /* 0x000f680000300800 */
[----:B------:R1:W-:Y:S01]  /*36b0*/  STL [R1+0x100], R87 ;  /* 0x0001005701007387 */ /* 0x0003e20000100800 */
[----:B------:R-:W-:Y:S01]  /*36c0*/  F2FP.F16.F32.PACK_AB R88, R89, R88 ;  /* 0x000000585958723e */ /* 0x000fe200000000ff */
[----:B------:R-:W2:Y:S02]  /*36d0*/  @!P2 SYNCS.CCTL.IV [UR24+0x12008] ;  /* 0x01200800ff00a9b1 */ /* 0x000ea40008000018 */
[----:B-1----:R-:W5:Y:S04]  /*36e0*/  LDL.LU R87, [R1+0x1c] ;  /* 0x00001c0001577983 */ /* 0x002f680000300800 */
[----:B------:R-:W5:Y:S04]  /*36f0*/  LDL.LU R11, [R1+0x18] ;  /* 0x00001800010b7983 */ /* 0x000f680000300800 */
[----:B------:R-:W5:Y:S04]  /*3700*/  LDL.LU R3, [R1+0x24] ;  /* 0x0000240001037983 */ /* 0x000f680000300800 */
[----:B----4-:R-:W4:Y:S04]  /*3710*/  LDL.LU R4, [R1+0x20] ;  /* 0x0000200001047983 */ /* 0x010f280000300800 */
[----:B------:R-:W4:Y:S04]  /*3720*/  LDL.LU R2, [R1+0x2c] ;  /* 0x00002c0001027983 */ /* 0x000f280000300800 */
        /* <DEDUP_REMOVED lines=52> */
[----:B------:R-:W4:Y:S01]  /*3a70*/  LDL.LU R0, [R1+0xf8] ;  /* 0x0000f80001007983 */ /* 0x000f220000300800 */
[----:B--2---:R-:W-:Y:S01]  /*3a80*/  F2FP.F16.F32.PACK_AB R8, R84, R8 ;  /* 0x000000085408723e */ /* 0x004fe200000000ff */
[----:B------:R-:W-:Y:S06]  /*3a90*/  BAR.SYNC.DEFER_BLOCKING 0x0 ;  /* 0x0000000000007b1d */ /* 0x000fec0000010000 */
[----:B------:R-:W2:Y:S01]  /*3aa0*/  LDL.LU R84, [R1+0x10c] ;  /* 0x00010c0001547983 */ /* 0x000ea20000300800 */
[----:B---3--:R-:W-:-:S03]  /*3ab0*/  F2FP.F16.F32.PACK_AB R9, R85, R9 ;  /* 0x000000095509723e */ /* 0x008fc600000000ff */
[----:B------:R-:W2:Y:S01]  /*3ac0*/  LDL.LU R85, [R1+0x108] ;  /* 0x0001080001557983 */ /* 0x000ea20000300800 */
[----:B-----5:R-:W-:Y:S02]  /*3ad0*/  F2FP.F16.F32.PACK_AB R10, R86, R10 ;  /* 0x0000000a560a723e */ /* 0x020fe400000000ff */
[----:B------:R-:W-:Y:S01]  /*3ae0*/  F2FP.F16.F32.PACK_AB R24, R25, R24 ;  /* 0x000000181918723e */ /* 0x000fe200000000ff */
[----:B------:R-:W3:Y:S01]  /*3af0*/  LDL.LU R86, [R1+0x104] ;  /* 0x0001040001567983 */ /* 0x000ee20000300800 */
[----:B------:R-:W-:Y:S02]  /*3b00*/  F2FP.F16.F32.PACK_AB R11, R87, R11 ;  /* 0x0000000b570b723e */ /* 0x000fe400000000ff */
[----:B------:R-:W-:Y:S01]  /*3b10*/  ELECT P0, URZ, PT ;  /* 0x00000000003f782f */ /* 0x000fe20003800000 */
[----:B------:R-:W3:Y:S01]  /*3b20*/  LDL.LU R87, [R1+0x100] ;  /* 0x0001000001577983 */ /* 0x000ee20000300800 */
[----:B------:R-:W-:Y:S01]  /*3b30*/  F2FP.F16.F32.PACK_AB R89, R91, R90 ;  /* 0x0000005a5b59723e */ /* 0x000fe200000000ff */
[----:B------:R-:W1:Y:S01]  /*3b40*/  @!P2 SYNCS.CCTL.IV [UR24+0x12010] ;  /* 0x01201000ff00a9b1 */ /* 0x000e620008000018 */
[----:B------:R-:W-:Y:S01]  /*3b50*/  F2FP.F16.F32.PACK_AB R90, R93, R92 ;  /* 0x0000005c5d5a723e */ /* 0x000fe200000000ff */
[----:B------:R-:W-:Y:S01]  /*3b60*/  UMOV UR10, UR11 ;  /* 0x0000000b000a7c82 */ /* 0x000fe20008000000 */
[----:B------:R-:W-:-:S02]  /*3b70*/  F2FP.F16.F32.PACK_AB R25, R27, R26 ;  /* 0x0000001a1b19723e */ /* 0x000fc400000000ff */
[----:B----4-:R-:W-:Y:S02]  /*3b80*/  F2FP.F16.F32.PACK_AB R4, R3, R4 ;  /* 0x000000040304723e */ /* 0x010fe400000000ff */
[----:B------:R-:W4:Y:S01]  /*3b90*/  S2R R3, SR_TID.X ;  /* 0x0000000000037919 */ /* 0x000f220000002100 */
[----:B------:R-:W-:Y:S02]  /*3ba0*/  F2FP.F16.F32.PACK_AB R26, R29, R28 ;  /* 0x0000001c1d1a723e */ /* 0x000fe400000000ff */
[----:B------:R-:W-:Y:S02]  /*3bb0*/  F2FP.F16.F32.PACK_AB R152, R153, R152 ;  /* 0x000000989998723e */ /* 0x000fe400000000ff */
[----:B------:R-:W-:Y:S02]  /*3bc0*/  F2FP.F16.F32.PACK_AB R5, R2, R5 ;  /* 0x000000050205723e */ /* 0x000fe400000000ff */
[----:B------:R-:W-:Y:S02]  /*3bd0*/  F2FP.F16.F32.PACK_AB R153, R155, R154 ;  /* 0x0000009a9b99723e */ /* 0x000fe400000000ff */
[----:B------:R-:W-:-:S02]  /*3be0*/  F2FP.F16.F32.PACK_AB R184, R185, R184 ;  /* 0x000000b8b9b8723e */ /* 0x000fc400000000ff */
[----:B------:R-:W-:Y:S02]  /*3bf0*/  F2FP.F16.F32.PACK_AB R154, R157, R156 ;  /* 0x0000009c9d9a723e */ /* 0x000fe400000000ff */
        /* <DEDUP_REMOVED lines=9> */
[----:B------:R-:W-:Y:S01]  /*3c90*/  F2FP.F16.F32.PACK_AB R56, R57, R56 ;  /* 0x000000383938723e */ /* 0x000fe200000000ff */
[C---:B----4-:R-:W-:Y:S01]  /*3ca0*/  IMAD.SHL.U32 R93, R3.reuse, 0x10, RZ ;  /* 0x00000010035d7824 */ /* 0x050fe200078e00ff */
[----:B------:R-:W-:-:S02]  /*3cb0*/  LOP3.LUT R2, R3, 0x7f, RZ, 0xc0, !PT ;  /* 0x0000007f03027812 */ /* 0x000fc400078ec0ff */
[----:B------:R-:W-:Y:S02]  /*3cc0*/  SHF.R.U32.HI R28, RZ, 0x5, R3 ;  /* 0x00000005ff1c7819 */ /* 0x000fe40000011603 */
[----:B------:R-:W-:Y:S02]  /*3cd0*/  ISETP.LT.U32.AND P0, PT, R2, 0x40, P0 ;  /* 0x000000400200780c */ /* 0x000fe40000701070 */
[----:B------:R-:W-:Y:S02]  /*3ce0*/  F2FP.F16.F32.PACK_AB R27, R31, R30 ;  /* 0x0000001e1f1b723e */ /* 0x000fe400000000ff */
[----:B------:R-:W-:Y:S02]  /*3cf0*/  F2FP.F16.F32.PACK_AB R57, R59, R58 ;  /* 0x0000003a3b39723e */ /* 0x000fe400000000ff */
[----:B------:R-:W-:Y:S02]  /*3d00*/  F2FP.F16.F32.PACK_AB R58, R61, R60 ;  /* 0x0000003c3d3a723e */ /* 0x000fe400000000ff */
[----:B------:R-:W-:-:S02]  /*3d10*/  F2FP.F16.F32.PACK_AB R59, R63, R62 ;  /* 0x0000003e3f3b723e */ /* 0x000fc400000000ff */
[----:B------:R-:W-:Y:S02]  /*3d20*/  F2FP.F16.F32.PACK_AB R6, R252, R6 ;  /* 0x00000006fc06723e */ /* 0x000fe400000000ff */
[----:B------:R-:W-:Y:S01]  /*3d30*/  F2FP.F16.F32.PACK_AB R7, R251, R7 ;  /* 0x00000007fb07723e */ /* 0x000fe200000000ff */
[----:B------:R-:W-:Y:S01]  /*3d40*/  VOTEU.ANY UP0, P0 ;  /* 0x00000000003f7886 */ /* 0x000fe20000000100 */
[----:B------:R-:W-:Y:S01]  /*3d50*/  F2FP.F16.F32.PACK_AB R160, R161, R160 ;  /* 0x000000a0a1a0723e */ /* 0x000fe200000000ff */
[----:B------:R-:W-:Y:S01]  /*3d60*/  VOTEU.ANY UP1, P0 ;  /* 0x00000000003f7886 */ /* 0x000fe20000020100 */
[----:B------:R-:W-:Y:S02]  /*3d70*/  F2FP.F16.F32.PACK_AB R161, R163, R162 ;  /* 0x000000a2a3a1723e */ /* 0x000fe400000000ff */
[----:B------:R-:W-:Y:S01]  /*3d80*/  F2FP.F16.F32.PACK_AB R192, R193, R192 ;  /* 0x000000c0c1c0723e */ /* 0x000fe200000000ff */
[----:B------:R-:W-:Y:S01]  /*3d90*/  @UP0 UMOV UR6, UR30 ;  /* 0x0000001e00060c82 */ /* 0x000fe20008000000 */
[----:B------:R-:W-:Y:S01]  /*3da0*/  F2FP.F16.F32.PACK_AB R162, R165, R164 ;  /* 0x000000a4a5a2723e */ /* 0x000fe200000000ff */
[----:B------:R-:W-:Y:S01]  /*3db0*/  @UP0 UMOV UR7, UR31 ;  /* 0x0000001f00070c82 */ /* 0x000fe20008000000 */
        /* <DEDUP_REMOVED lines=78> */
[----:B------:R-:W-:Y:S01]  /*42a0*/  IMAD.SHL.U32 R0, R3, 0x80, RZ ;  /* 0x0000008003007824 */ /* 0x000fe200078e00ff */
[----:B------:R-:W-:-:S02]  /*42b0*/  F2FP.F16.F32.PACK_AB R144, R145, R144 ;  /* 0x000000909190723e */ /* 0x000fc400000000ff */
[----:B------:R-:W-:Y:S02]  /*42c0*/  F2FP.F16.F32.PACK_AB R114, R117, R116 ;  /* 0x000000747572723e */ /* 0x000fe400000000ff */
[----:B------:R-:W-:Y:S02]  /*42d0*/  LOP3.LUT R0, R0, 0x780, RZ, 0xc0, !PT ;  /* 0x0000078000007812 */ /* 0x000fe400078ec0ff */
[----:B------:R-:W-:Y:S02]  /*42e0*/  F2FP.F16.F32.PACK_AB R115, R119, R118 ;  /* 0x000000767773723e */ /* 0x000fe400000000ff */
[----:B------:R-:W-:Y:S02]  /*42f0*/  LOP3.LUT R0, R0, 0x70, R93, 0xf8, !PT ;  /* 0x0000007000007812 */ /* 0x000fe400078ef85d */
[----:B------:R-:W-:Y:S02]  /*4300*/  F2FP.F16.F32.PACK_AB R145, R147, R146 ;  /* 0x000000929391723e */ /* 0x000fe400000000ff */
[----:B------:R-:W-:Y:S01]  /*4310*/  LOP3.LUT R0, R0, 0x10, R3, 0x78, !PT ;  /* 0x0000001000007812 */ /* 0x000fe200078e7803 */
[----:B------:R-:W-:Y:S01]  /*4320*/  IMAD.SHL.U32 R3, R3, 0x40, RZ ;  /* 0x0000004003037824 */ /* 0x000fe200078e00ff */
[----:B------:R-:W-:-:S02]  /*4330*/  F2FP.F16.F32.PACK_AB R48, R49, R48 ;  /* 0x000000303130723e */ /* 0x000fc400000000ff */
[----:B------:R-:W-:Y:S02]  /*4340*/  F2FP.F16.F32.PACK_AB R146, R149, R148 ;  /* 0x000000949592723e */ /* 0x000fe400000000ff */
[----:B------:R-:W-:Y:S02]  /*4350*/  LOP3.LUT R0, R0, 0x1800, R3, 0xf8, !PT ;  /* 0x0000180000007812 */ /* 0x000fe400078ef803 */
[----:B------:R-:W-:Y:S02]  /*4360*/  F2FP.F16.F32.PACK_AB R147, R151, R150 ;  /* 0x000000969793723e */ /* 0x000fe400000000ff */
[C---:B------:R-:W-:Y:S01]  /*4370*/  LOP3.LUT R3, R0.reuse, 0x20, RZ, 0x3c, !PT ;  /* 0x0000002000037812 */ /* 0x040fe200078e3cff */
[----:B------:R-:W-:Y:S01]  /*4380*/  VIADD R2, R0, UR24 ;  /* 0x0000001800027c36 */ /* 0x000fe20008000000 */
[----:B------:R-:W-:Y:S02]  /*4390*/  F2FP.F16.F32.PACK_AB R49, R51, R50 ;  /* 0x000000323331723e */ /* 0x000fe400000000ff */
[----:B------:R-:W-:Y:S01]  /*43a0*/  F2FP.F16.F32.PACK_AB R80, R81, R80 ;  /* 0x000000505150723e */ /* 0x000fe200000000ff */
[----:B------:R-:W-:Y:S01]  /*43b0*/  VIADD R3, R3, UR24 ;  /* 0x0000001803037c36 */ /* 0x000fe20008000000 */
[----:B-1----:R1:W-:Y:S01]  /*43c0*/  STSM.16.M88.4 [R2], R8 ;  /* 0x0000000802007844 */ /* 0x0023e20000000200 */
[----:B------:R-:W-:-:S02]  /*43d0*/  F2FP.F16.F32.PACK_AB R50, R53, R52 ;  /* 0x000000343532723e */ /* 0x000fc400000000ff */
[----:B------:R-:W-:Y:S01]  /*43e0*/  F2FP.F16.F32.PACK_AB R51, R55, R54 ;  /* 0x000000363733723e */ /* 0x000fe200000000ff */
[----:B------:R-:W-:Y:S01]  /*43f0*/  STSM.16.M88.4 [R2+0x8000], R20 ;  /* 0x0080001402007844 */ /* 0x000fe20000000200 */
[----:B------:R-:W-:Y:S02]  /*4400*/  F2FP.F16.F32.PACK_AB R81, R83, R82 ;  /* 0x000000525351723e */ /* 0x000fe400000000ff */
[----:B------:R-:W-:Y:S01]  /*4410*/  R2UR UR5, R28 ;  /* 0x000000001c0572ca */ /* 0x000fe200000e0000 */
[----:B------:R-:W-:Y:S01]  /*4420*/  STSM.16.M88.4 [R2+0x2000], R152 ;  /* 0x0020009802007844 */ /* 0x000fe20000000200 */
[----:B--2---:R-:W-:-:S03]  /*4430*/  F2FP.F16.F32.PACK_AB R82, R85, R84 ;  /* 0x000000545552723e */ /* 0x004fc600000000ff */
[----:B------:R-:W-:Y:S04]  /*4440*/  STSM.16.M88.4 [R2+0xa000], R184 ;  /* 0x00a000b802007844 */ /* 0x000fe80000000200 */
[----:B------:R-:W-:Y:S01]  /*4450*/  STSM.16.M88.4 [R2+0x4000], R88 ;  /* 0x0040005802007844 */ /* 0x000fe20000000200 */
[C---:B-1----:R-:W-:Y:S02]  /*4460*/  LOP3.LUT R8, R0.reuse, 0x40, RZ, 0x3c, !PT ;  /* 0x0000004000087812 */ /* 0x042fe400078e3cff */
[----:B------:R-:W-:Y:S01]  /*4470*/  LOP3.LUT R0, R0, 0x60, RZ, 0x3c, !PT ;  /* 0x0000006000007812 */ /* 0x000fe200078e3cff */
[----:B------:R-:W-:Y:S01]  /*4480*/  STSM.16.M88.4 [R2+0xc000], R120 ;  /* 0x00c0007802007844 */ /* 0x000fe20000000200 */
[----:B------:R-:W-:Y:S01]  /*4490*/  ULOP3.LUT UR5, UR5, 0x1, URZ, 0xc0, !UPT ;  /* 0x0000000105057892 */ /* 0x000fe2000f8ec03f */
[----:B------:R-:W-:-:S02]  /*44a0*/  VIADD R8, R8, UR24 ;  /* 0x0000001808087c36 */ /* 0x000fc40008000000 */
[----:B------:R-:W-:Y:S01]  /*44b0*/  STSM.16.M88.4 [R2+0x6000], R24 ;  /* 0x0060001802007844 */ /* 0x000fe20000000200 */
[----:B------:R-:W-:Y:S01]  /*44c0*/  VIADD R0, R0, UR24 ;  /* 0x0000001800007c36 */ /* 0x000fe20008000000 */
[----:B------:R-:W-:Y:S02]  /*44d0*/  ULEA UR9, UR5, UR15, 0x6 ;  /* 0x0000000f05097291 */ /* 0x000fe4000f8e303f */
[----:B------:R-:W-:Y:S01]  /*44e0*/  STSM.16.M88.4 [R2+0xe000], R56 ;  /* 0x00e0003802007844 */ /* 0x000fe20000000200 */
[----:B------:R-:W-:-:S03]  /*44f0*/  ULEA UR8, UR5, UR24, 0xf ;  /* 0x0000001805087291 */ /* 0x000fc6000f8e783f */
[----:B------:R-:W-:Y:S04]  /*4500*/  STSM.16.M88.4 [R3], R4 ;  /* 0x0000000403007844 */ /* 0x000fe80000000200 */
[----:B------:R-:W-:Y:S04]  /*4510*/  STSM.16.M88.4 [R3+0x8000], R216 ;  /* 0x008000d803007844 */ /* 0x000fe80000000200 */
[----:B------:R-:W-:Y:S04]  /*4520*/  STSM.16.M88.4 [R3+0x2000], R160 ;  /* 0x002000a003007844 */ /* 0x000fe80000000200 */
[----:B------:R-:W-:Y:S04]  /*4530*/  STSM.16.M88.4 [R3+0xa000], R192 ;  /* 0x00a000c003007844 */ /* 0x000fe80000000200 */
[----:B------:R-:W-:Y:S01]  /*4540*/  STSM.16.M88.4 [R3+0x4000], R96 ;  /* 0x0040006003007844 */ /* 0x000fe20000000200 */
[----:B---3--:R-:W-:-:S03]  /*4550*/  F2FP.F16.F32.PACK_AB R83, R87, R86 ;  /* 0x000000565753723e */ /* 0x008fc600000000ff */
[----:B------:R-:W-:Y:S04]  /*4560*/  STSM.16.M88.4 [R3+0xc000], R128 ;  /* 0x00c0008003007844 */ /* 0x000fe80000000200 */
[----:B------:R-:W-:Y:S04]  /*4570*/  STSM.16.M88.4 [R3+0x6000], R32 ;  /* 0x0060002003007844 */ /* 0x000fe80000000200 */
[----:B------:R-:W-:Y:S04]  /*4580*/  STSM.16.M88.4 [R3+0xe000], R64 ;  /* 0x00e0004003007844 */ /* 0x000fe80000000200 */
[----:B------:R-:W-:Y:S04]  /*4590*/  STSM.16.M88.4 [R8], R12 ;  /* 0x0000000c08007844 */ /* 0x000fe80000000200 */
[----:B------:R-:W-:Y:S04]  /*45a0*/  STSM.16.M88.4 [R8+0x8000], R220 ;  /* 0x008000dc08007844 */ /* 0x000fe80000000200 */
[----:B------:R-:W-:Y:S04]  /*45b0*/  STSM.16.M88.4 [R8+0x2000], R168 ;  /* 0x002000a808007844 */ /* 0x000fe80000000200 */
[----:B------:R-:W-:Y:S04]  /*45c0*/  STSM.16.M88.4 [R8+0xa000], R200 ;  /* 0x00a000c808007844 */ /* 0x000fe80000000200 */
[----:B------:R-:W-:Y:S04]  /*45d0*/  STSM.16.M88.4 [R8+0x4000], R104 ;  /* 0x0040006808007844 */ /* 0x000fe80000000200 */
        /* <DEDUP_REMOVED lines=10> */
[----:B------:R-:W-:Y:S01]  /*4680*/  STSM.16.M88.4 [R0+0xe000], R80 ;  /* 0x00e0005000007844 */ /* 0x000fe20000000200 */
[----:B------:R1:W-:Y:S06]  /*4690*/  MEMBAR.ALL.CTA ;  /* 0x0000000000007992 */ /* 0x0003ec0000008000 */
[----:B-1----:R-:W1:Y:S02]  /*46a0*/  FENCE.VIEW.ASYNC.S ;  /* 0x00000000000073c6 */ /* 0x002e640000000000 */
[----:B-1----:R-:W-:Y:S06]  /*46b0*/  BAR.SYNC.DEFER_BLOCKING 0x0 ;  /* 0x0000000000007b1d */ /* 0x002fec0000010000 */
[----:B------:R1:W-:Y:S01]  /*46c0*/  @UP1 UTMASTG.2D [UR8], [UR6] ;  /* 0x00000008060013b5 */ /* 0x0003e20008008000 */
[----:B------:R0:W-:Y:S01]  /*46d0*/  UTMACMDFLUSH ;  /* 0x00000000000079b7 */ /* 0x0001e20000000000 */
[----:B------:R-:W-:-:S04]  /*46e0*/  DEPBAR.LE SB0, 0x0 ;  /* 0x000080000000791a */ /* 0x000fc80000000000 */
[----:B------:R-:W-:Y:S06]  /*46f0*/  BAR.SYNC.DEFER_BLOCKING 0x0 ;  /* 0x0000000000007b1d */ /* 0x000fec0000010000 */
[----:B-1----:R-:W-:Y:S05]  /*4700*/  EXIT ;  /* 0x000000000000794d */ /* 0x002fea0003800000 */
.L_x_48:
[----:B------:R-:W1:Y:S02]  /*4710*/  SYNCS.PHASECHK.TRANS64.TRYWAIT P0, [UR18+0x12000], R0 ;  /* 0x01200000ff0075a7 */ /* 0x000e640008000152 */
[----:B-1----:R-:W-:Y:S05]  /*4720*/  @!P0 BRA `(.L_x_48) ;  /* 0xfffffffc00f88947 */ /* 0x002fea000383ffff */
[----:B------:R-:W-:Y:S05]  /*4730*/  BRA `(.L_x_50) ;  /* 0xffffffe000c87947 */ /* 0x000fea000383ffff */
.L_x_51:
[----:B------:R-:W-:-:S00]  /*4740*/  BRA `(.L_x_51) ;  /* 0xfffffffc00fc7947 */ /* 0x000fc0000383ffff */
[----:B------:R-:W-:-:S00]  /*4750*/  NOP ;  /* 0x0000000000007918 */ /* 0x000fc00000000000 */
        /* <DEDUP_REMOVED lines=10> */
.L_x_52:


//--------------------- .nv.shared.gluon_wgmma    --------------------------
	.section	.nv.shared.gluon_wgmma,"aw",@nobits
	.sectionflags	@""
	.align	16
	.zero		1024


//--------------------- .nv.shared.reserved.0     --------------------------
	.section	.nv.shared.reserved.0,"aw",@nobits
	.weak		__nv_reservedSMEM_offset_0_alias
	.size		__nv_reservedSMEM_offset_0_alias, 0, 0
	.other		__nv_reservedSMEM_offset_0_alias,@"STO_CUDA_RESERVED_SHARED STV_DEFAULT"
__nv_reservedSMEM_offset_0_alias:
	.zero		0


//--------------------- .nv.constant0.gluon_wgmma --------------------------
	.section	.nv.constant0.gluon_wgmma,"a",@progbits
	.sectionflags	@""
	.align	4
.nv.constant0.gluon_wgmma:
	.zero		608


//--------------------- SYMBOLS --------------------------

	.type		.nv.reservedSmem.offset0,@object
	.size		.nv.reservedSmem.offset0,0x4
